//
// Generated by NVIDIA NVVM Compiler
//
// Compiler Build ID: CL-36424714
// Cuda compilation tools, release 13.0, V13.0.88
// Based on NVVM 20.0.0
//

.version 9.0
.target sm_100
.address_size 64

	// .globl	_Z15rellenarTableroPiiiiP17curandStateXORWOWi
.global .align 4 .b8 precalc_xorwow_matrix[102400];
.global .align 4 .b8 precalc_xorwow_offset_matrix[102400];
.global .align 4 .b8 mrg32k3aM1[2304];
.global .align 4 .b8 mrg32k3aM2[2304];
.global .align 4 .b8 mrg32k3aM1SubSeq[2016];
.global .align 4 .b8 mrg32k3aM2SubSeq[2016];
.global .align 4 .b8 mrg32k3aM1Seq[2304];
.global .align 4 .b8 mrg32k3aM2Seq[2304];
.const .align 8 .b8 __cr_lgamma_table[72];
.global .align 4 .u32 posicionesCero;

.visible .entry _Z15rellenarTableroPiiiiP17curandStateXORWOWi(
	.param .u64 .ptr .align 1 _Z15rellenarTableroPiiiiP17curandStateXORWOWi_param_0,
	.param .u32 _Z15rellenarTableroPiiiiP17curandStateXORWOWi_param_1,
	.param .u32 _Z15rellenarTableroPiiiiP17curandStateXORWOWi_param_2,
	.param .u32 _Z15rellenarTableroPiiiiP17curandStateXORWOWi_param_3,
	.param .u64 .ptr .align 1 _Z15rellenarTableroPiiiiP17curandStateXORWOWi_param_4,
	.param .u32 _Z15rellenarTableroPiiiiP17curandStateXORWOWi_param_5
)
{
	.reg .pred 	%p<29>;
	.reg .b32 	%r<462>;
	.reg .b64 	%rd<21>;

	ld.param.u64 	%rd9, [_Z15rellenarTableroPiiiiP17curandStateXORWOWi_param_0];
	ld.param.u32 	%r208, [_Z15rellenarTableroPiiiiP17curandStateXORWOWi_param_1];
	ld.param.u32 	%r205, [_Z15rellenarTableroPiiiiP17curandStateXORWOWi_param_2];
	ld.param.u32 	%r206, [_Z15rellenarTableroPiiiiP17curandStateXORWOWi_param_3];
	ld.param.u64 	%rd10, [_Z15rellenarTableroPiiiiP17curandStateXORWOWi_param_4];
	ld.param.u32 	%r207, [_Z15rellenarTableroPiiiiP17curandStateXORWOWi_param_5];
	mov.u32 	%r209, %ctaid.x;
	mov.u32 	%r210, %ntid.x;
	mov.u32 	%r211, %tid.x;
	mad.lo.s32 	%r1, %r209, %r210, %r211;
	mov.u32 	%r212, %ctaid.y;
	mov.u32 	%r213, %ntid.y;
	mov.u32 	%r214, %tid.y;
	mad.lo.s32 	%r2, %r212, %r213, %r214;
	setp.ge.s32 	%p1, %r2, %r205;
	setp.ge.s32 	%p2, %r1, %r208;
	or.pred  	%p3, %p2, %p1;
	@%p3 bra 	$L__BB0_45;
	cvta.to.global.u64 	%rd11, %rd9;
	mad.lo.s32 	%r215, %r205, %r1, %r2;
	cvt.s64.s32 	%rd20, %r215;
	mul.wide.s32 	%rd12, %r215, 4;
	add.s64 	%rd2, %rd11, %rd12;
	ld.global.u32 	%r216, [%rd2];
	setp.ne.s32 	%p4, %r216, 0;
	@%p4 bra 	$L__BB0_45;
	cvt.u32.u64 	%r217, %rd20;
	cvta.to.global.u64 	%rd13, %rd10;
	mad.lo.s64 	%rd3, %rd20, 48, %rd13;
	xor.b32  	%r218, %r207, -1429050551;
	mul.lo.s32 	%r219, %r218, 1099087573;
	setp.gt.s32 	%p5, %r207, -1;
	selp.b32 	%r220, -644748465, -1947113066, %p5;
	add.s32 	%r221, %r220, %r219;
	add.s32 	%r3, %r221, 6615241;
	add.s32 	%r376, %r219, 123456789;
	st.global.v2.u32 	[%rd3], {%r3, %r376};
	xor.b32  	%r375, %r219, 362436069;
	add.s32 	%r374, %r220, 521288629;
	st.global.v2.u32 	[%rd3+8], {%r375, %r374};
	xor.b32  	%r373, %r220, 88675123;
	add.s32 	%r372, %r219, 5783321;
	st.global.v2.u32 	[%rd3+16], {%r373, %r372};
	setp.eq.s32 	%p6, %r217, 0;
	@%p6 bra 	$L__BB0_44;
	mov.b32 	%r358, 0;
	mov.u64 	%rd15, precalc_xorwow_matrix;
$L__BB0_4:
	and.b64  	%rd5, %rd20, 3;
	setp.eq.s64 	%p7, %rd5, 0;
	@%p7 bra 	$L__BB0_43;
	mul.wide.u32 	%rd14, %r358, 3200;
	add.s64 	%rd6, %rd15, %rd14;
	cvt.u32.u64 	%r15, %rd5;
	mov.b32 	%r359, 0;
$L__BB0_6:
	mov.b32 	%r372, 0;
	mov.u32 	%r373, %r372;
	mov.u32 	%r374, %r372;
	mov.u32 	%r375, %r372;
	mov.u32 	%r376, %r372;
	mov.u32 	%r365, %r372;
$L__BB0_7:
	mul.wide.u32 	%rd16, %r365, 4;
	add.s64 	%rd17, %rd3, %rd16;
	ld.global.u32 	%r23, [%rd17+4];
	shl.b32 	%r24, %r365, 5;
	mov.b32 	%r371, 0;
$L__BB0_8:
	.pragma "nounroll";
	shr.u32 	%r226, %r23, %r371;
	and.b32  	%r227, %r226, 1;
	setp.eq.b32 	%p8, %r227, 1;
	not.pred 	%p9, %p8;
	add.s32 	%r228, %r24, %r371;
	mul.lo.s32 	%r229, %r228, 5;
	mul.wide.u32 	%rd18, %r229, 4;
	add.s64 	%rd7, %rd6, %rd18;
	@%p9 bra 	$L__BB0_10;
	ld.global.u32 	%r230, [%rd7];
	xor.b32  	%r376, %r376, %r230;
	ld.global.u32 	%r231, [%rd7+4];
	xor.b32  	%r375, %r375, %r231;
	ld.global.u32 	%r232, [%rd7+8];
	xor.b32  	%r374, %r374, %r232;
	ld.global.u32 	%r233, [%rd7+12];
	xor.b32  	%r373, %r373, %r233;
	ld.global.u32 	%r234, [%rd7+16];
	xor.b32  	%r372, %r372, %r234;
$L__BB0_10:
	and.b32  	%r236, %r226, 2;
	setp.eq.s32 	%p10, %r236, 0;
	@%p10 bra 	$L__BB0_12;
	ld.global.u32 	%r237, [%rd7+20];
	xor.b32  	%r376, %r376, %r237;
	ld.global.u32 	%r238, [%rd7+24];
	xor.b32  	%r375, %r375, %r238;
	ld.global.u32 	%r239, [%rd7+28];
	xor.b32  	%r374, %r374, %r239;
	ld.global.u32 	%r240, [%rd7+32];
	xor.b32  	%r373, %r373, %r240;
	ld.global.u32 	%r241, [%rd7+36];
	xor.b32  	%r372, %r372, %r241;
$L__BB0_12:
	and.b32  	%r243, %r226, 4;
	setp.eq.s32 	%p11, %r243, 0;
	@%p11 bra 	$L__BB0_14;
	ld.global.u32 	%r244, [%rd7+40];
	xor.b32  	%r376, %r376, %r244;
	ld.global.u32 	%r245, [%rd7+44];
	xor.b32  	%r375, %r375, %r245;
	ld.global.u32 	%r246, [%rd7+48];
	xor.b32  	%r374, %r374, %r246;
	ld.global.u32 	%r247, [%rd7+52];
	xor.b32  	%r373, %r373, %r247;
	ld.global.u32 	%r248, [%rd7+56];
	xor.b32  	%r372, %r372, %r248;
$L__BB0_14:
	and.b32  	%r250, %r226, 8;
	setp.eq.s32 	%p12, %r250, 0;
	@%p12 bra 	$L__BB0_16;
	ld.global.u32 	%r251, [%rd7+60];
	xor.b32  	%r376, %r376, %r251;
	ld.global.u32 	%r252, [%rd7+64];
	xor.b32  	%r375, %r375, %r252;
	ld.global.u32 	%r253, [%rd7+68];
	xor.b32  	%r374, %r374, %r253;
	ld.global.u32 	%r254, [%rd7+72];
	xor.b32  	%r373, %r373, %r254;
	ld.global.u32 	%r255, [%rd7+76];
	xor.b32  	%r372, %r372, %r255;
$L__BB0_16:
	and.b32  	%r257, %r226, 16;
	setp.eq.s32 	%p13, %r257, 0;
	@%p13 bra 	$L__BB0_18;
	ld.global.u32 	%r258, [%rd7+80];
	xor.b32  	%r376, %r376, %r258;
	ld.global.u32 	%r259, [%rd7+84];
	xor.b32  	%r375, %r375, %r259;
	ld.global.u32 	%r260, [%rd7+88];
	xor.b32  	%r374, %r374, %r260;
	ld.global.u32 	%r261, [%rd7+92];
	xor.b32  	%r373, %r373, %r261;
	ld.global.u32 	%r262, [%rd7+96];
	xor.b32  	%r372, %r372, %r262;
$L__BB0_18:
	and.b32  	%r264, %r226, 32;
	setp.eq.s32 	%p14, %r264, 0;
	@%p14 bra 	$L__BB0_20;
	ld.global.u32 	%r265, [%rd7+100];
	xor.b32  	%r376, %r376, %r265;
	ld.global.u32 	%r266, [%rd7+104];
	xor.b32  	%r375, %r375, %r266;
	ld.global.u32 	%r267, [%rd7+108];
	xor.b32  	%r374, %r374, %r267;
	ld.global.u32 	%r268, [%rd7+112];
	xor.b32  	%r373, %r373, %r268;
	ld.global.u32 	%r269, [%rd7+116];
	xor.b32  	%r372, %r372, %r269;
$L__BB0_20:
	and.b32  	%r271, %r226, 64;
	setp.eq.s32 	%p15, %r271, 0;
	@%p15 bra 	$L__BB0_22;
	ld.global.u32 	%r272, [%rd7+120];
	xor.b32  	%r376, %r376, %r272;
	ld.global.u32 	%r273, [%rd7+124];
	xor.b32  	%r375, %r375, %r273;
	ld.global.u32 	%r274, [%rd7+128];
	xor.b32  	%r374, %r374, %r274;
	ld.global.u32 	%r275, [%rd7+132];
	xor.b32  	%r373, %r373, %r275;
	ld.global.u32 	%r276, [%rd7+136];
	xor.b32  	%r372, %r372, %r276;
$L__BB0_22:
	and.b32  	%r278, %r226, 128;
	setp.eq.s32 	%p16, %r278, 0;
	@%p16 bra 	$L__BB0_24;
	ld.global.u32 	%r279, [%rd7+140];
	xor.b32  	%r376, %r376, %r279;
	ld.global.u32 	%r280, [%rd7+144];
	xor.b32  	%r375, %r375, %r280;
	ld.global.u32 	%r281, [%rd7+148];
	xor.b32  	%r374, %r374, %r281;
	ld.global.u32 	%r282, [%rd7+152];
	xor.b32  	%r373, %r373, %r282;
	ld.global.u32 	%r283, [%rd7+156];
	xor.b32  	%r372, %r372, %r283;
$L__BB0_24:
	and.b32  	%r285, %r226, 256;
	setp.eq.s32 	%p17, %r285, 0;
	@%p17 bra 	$L__BB0_26;
	ld.global.u32 	%r286, [%rd7+160];
	xor.b32  	%r376, %r376, %r286;
	ld.global.u32 	%r287, [%rd7+164];
	xor.b32  	%r375, %r375, %r287;
	ld.global.u32 	%r288, [%rd7+168];
	xor.b32  	%r374, %r374, %r288;
	ld.global.u32 	%r289, [%rd7+172];
	xor.b32  	%r373, %r373, %r289;
	ld.global.u32 	%r290, [%rd7+176];
	xor.b32  	%r372, %r372, %r290;
$L__BB0_26:
	and.b32  	%r292, %r226, 512;
	setp.eq.s32 	%p18, %r292, 0;
	@%p18 bra 	$L__BB0_28;
	ld.global.u32 	%r293, [%rd7+180];
	xor.b32  	%r376, %r376, %r293;
	ld.global.u32 	%r294, [%rd7+184];
	xor.b32  	%r375, %r375, %r294;
	ld.global.u32 	%r295, [%rd7+188];
	xor.b32  	%r374, %r374, %r295;
	ld.global.u32 	%r296, [%rd7+192];
	xor.b32  	%r373, %r373, %r296;
	ld.global.u32 	%r297, [%rd7+196];
	xor.b32  	%r372, %r372, %r297;
$L__BB0_28:
	and.b32  	%r299, %r226, 1024;
	setp.eq.s32 	%p19, %r299, 0;
	@%p19 bra 	$L__BB0_30;
	ld.global.u32 	%r300, [%rd7+200];
	xor.b32  	%r376, %r376, %r300;
	ld.global.u32 	%r301, [%rd7+204];
	xor.b32  	%r375, %r375, %r301;
	ld.global.u32 	%r302, [%rd7+208];
	xor.b32  	%r374, %r374, %r302;
	ld.global.u32 	%r303, [%rd7+212];
	xor.b32  	%r373, %r373, %r303;
	ld.global.u32 	%r304, [%rd7+216];
	xor.b32  	%r372, %r372, %r304;
$L__BB0_30:
	and.b32  	%r306, %r226, 2048;
	setp.eq.s32 	%p20, %r306, 0;
	@%p20 bra 	$L__BB0_32;
	ld.global.u32 	%r307, [%rd7+220];
	xor.b32  	%r376, %r376, %r307;
	ld.global.u32 	%r308, [%rd7+224];
	xor.b32  	%r375, %r375, %r308;
	ld.global.u32 	%r309, [%rd7+228];
	xor.b32  	%r374, %r374, %r309;
	ld.global.u32 	%r310, [%rd7+232];
	xor.b32  	%r373, %r373, %r310;
	ld.global.u32 	%r311, [%rd7+236];
	xor.b32  	%r372, %r372, %r311;
$L__BB0_32:
	and.b32  	%r313, %r226, 4096;
	setp.eq.s32 	%p21, %r313, 0;
	@%p21 bra 	$L__BB0_34;
	ld.global.u32 	%r314, [%rd7+240];
	xor.b32  	%r376, %r376, %r314;
	ld.global.u32 	%r315, [%rd7+244];
	xor.b32  	%r375, %r375, %r315;
	ld.global.u32 	%r316, [%rd7+248];
	xor.b32  	%r374, %r374, %r316;
	ld.global.u32 	%r317, [%rd7+252];
	xor.b32  	%r373, %r373, %r317;
	ld.global.u32 	%r318, [%rd7+256];
	xor.b32  	%r372, %r372, %r318;
$L__BB0_34:
	and.b32  	%r320, %r226, 8192;
	setp.eq.s32 	%p22, %r320, 0;
	@%p22 bra 	$L__BB0_36;
	ld.global.u32 	%r321, [%rd7+260];
	xor.b32  	%r376, %r376, %r321;
	ld.global.u32 	%r322, [%rd7+264];
	xor.b32  	%r375, %r375, %r322;
	ld.global.u32 	%r323, [%rd7+268];
	xor.b32  	%r374, %r374, %r323;
	ld.global.u32 	%r324, [%rd7+272];
	xor.b32  	%r373, %r373, %r324;
	ld.global.u32 	%r325, [%rd7+276];
	xor.b32  	%r372, %r372, %r325;
$L__BB0_36:
	and.b32  	%r327, %r226, 16384;
	setp.eq.s32 	%p23, %r327, 0;
	@%p23 bra 	$L__BB0_38;
	ld.global.u32 	%r328, [%rd7+280];
	xor.b32  	%r376, %r376, %r328;
	ld.global.u32 	%r329, [%rd7+284];
	xor.b32  	%r375, %r375, %r329;
	ld.global.u32 	%r330, [%rd7+288];
	xor.b32  	%r374, %r374, %r330;
	ld.global.u32 	%r331, [%rd7+292];
	xor.b32  	%r373, %r373, %r331;
	ld.global.u32 	%r332, [%rd7+296];
	xor.b32  	%r372, %r372, %r332;
$L__BB0_38:
	and.b32  	%r334, %r226, 32768;
	setp.eq.s32 	%p24, %r334, 0;
	@%p24 bra 	$L__BB0_40;
	ld.global.u32 	%r335, [%rd7+300];
	xor.b32  	%r376, %r376, %r335;
	ld.global.u32 	%r336, [%rd7+304];
	xor.b32  	%r375, %r375, %r336;
	ld.global.u32 	%r337, [%rd7+308];
	xor.b32  	%r374, %r374, %r337;
	ld.global.u32 	%r338, [%rd7+312];
	xor.b32  	%r373, %r373, %r338;
	ld.global.u32 	%r339, [%rd7+316];
	xor.b32  	%r372, %r372, %r339;
$L__BB0_40:
	add.s32 	%r371, %r371, 16;
	setp.ne.s32 	%p25, %r371, 32;
	@%p25 bra 	$L__BB0_8;
	mad.lo.s32 	%r340, %r365, -31, %r24;
	add.s32 	%r365, %r340, 1;
	setp.ne.s32 	%p26, %r365, 5;
	@%p26 bra 	$L__BB0_7;
	st.global.u32 	[%rd3+4], %r376;
	st.global.u32 	[%rd3+8], %r375;
	st.global.u32 	[%rd3+12], %r374;
	st.global.u32 	[%rd3+16], %r373;
	st.global.u32 	[%rd3+20], %r372;
	add.s32 	%r359, %r359, 1;
	setp.lt.u32 	%p27, %r359, %r15;
	@%p27 bra 	$L__BB0_6;
$L__BB0_43:
	shr.u64 	%rd8, %rd20, 2;
	add.s32 	%r358, %r358, 1;
	setp.gt.u64 	%p28, %rd20, 3;
	mov.u64 	%rd20, %rd8;
	@%p28 bra 	$L__BB0_4;
$L__BB0_44:
	mov.b32 	%r341, 0;
	st.global.v2.u32 	[%rd3+24], {%r341, %r341};
	st.global.u32 	[%rd3+32], %r341;
	mov.b64 	%rd19, 0;
	st.global.u64 	[%rd3+40], %rd19;
	shr.u32 	%r342, %r376, 2;
	xor.b32  	%r343, %r342, %r376;
	st.global.v2.u32 	[%rd3+8], {%r374, %r373};
	shl.b32 	%r344, %r372, 4;
	shl.b32 	%r345, %r343, 1;
	xor.b32  	%r346, %r345, %r344;
	xor.b32  	%r347, %r346, %r343;
	xor.b32  	%r348, %r347, %r372;
	st.global.v2.u32 	[%rd3+16], {%r372, %r348};
	add.s32 	%r349, %r3, 362437;
	st.global.v2.u32 	[%rd3], {%r349, %r375};
	add.s32 	%r350, %r348, %r349;
	rem.u32 	%r351, %r350, %r206;
	add.s32 	%r352, %r351, 1;
	st.global.u32 	[%rd2], %r352;
$L__BB0_45:
	ret;

}
	// .globl	_Z15eliminarBloquesPiiiii
.visible .entry _Z15eliminarBloquesPiiiii(
	.param .u64 .ptr .align 1 _Z15eliminarBloquesPiiiii_param_0,
	.param .u32 _Z15eliminarBloquesPiiiii_param_1,
	.param .u32 _Z15eliminarBloquesPiiiii_param_2,
	.param .u32 _Z15eliminarBloquesPiiiii_param_3,
	.param .u32 _Z15eliminarBloquesPiiiii_param_4
)
{
	.reg .pred 	%p<35>;
	.reg .b32 	%r<113>;
	.reg .b64 	%rd<43>;

	ld.param.u64 	%rd2, [_Z15eliminarBloquesPiiiii_param_0];
	ld.param.u32 	%r56, [_Z15eliminarBloquesPiiiii_param_1];
	ld.param.u32 	%r57, [_Z15eliminarBloquesPiiiii_param_2];
	ld.param.u32 	%r105, [_Z15eliminarBloquesPiiiii_param_3];
	ld.param.u32 	%r59, [_Z15eliminarBloquesPiiiii_param_4];
	cvta.to.global.u64 	%rd1, %rd2;
	mov.u32 	%r60, %ctaid.x;
	mov.u32 	%r1, %tid.x;
	mul.lo.s32 	%r2, %r105, %r57;
	add.s32 	%r61, %r2, %r59;
	mul.wide.s32 	%rd3, %r61, 4;
	add.s64 	%rd4, %rd1, %rd3;
	ld.global.u32 	%r3, [%rd4];
	mul.lo.s32 	%r4, %r60, %r1;
	mul.lo.s32 	%r5, %r57, %r56;
	setp.ge.s32 	%p1, %r4, %r5;
	setp.ne.s32 	%p2, %r60, %r105;
	or.pred  	%p3, %p1, %p2;
	@%p3 bra 	$L__BB1_21;
	setp.lt.s32 	%p4, %r59, 1;
	mov.u32 	%r100, %r59;
	@%p4 bra 	$L__BB1_5;
	add.s32 	%r6, %r2, -1;
	mov.u32 	%r93, %r59;
$L__BB1_3:
	add.s32 	%r62, %r6, %r93;
	mul.wide.s32 	%rd5, %r62, 4;
	add.s64 	%rd6, %rd1, %rd5;
	ld.global.u32 	%r63, [%rd6];
	setp.ne.s32 	%p5, %r63, %r3;
	mov.u32 	%r100, %r93;
	@%p5 bra 	$L__BB1_5;
	add.s32 	%r8, %r93, -1;
	setp.gt.u32 	%p6, %r93, 1;
	mov.b32 	%r100, 0;
	mov.u32 	%r93, %r8;
	@%p6 bra 	$L__BB1_3;
$L__BB1_5:
	add.s32 	%r10, %r57, -1;
	setp.ge.s32 	%p7, %r59, %r10;
	mov.u32 	%r96, %r59;
	@%p7 bra 	$L__BB1_9;
	add.s32 	%r11, %r2, 1;
	mov.u32 	%r95, %r59;
$L__BB1_7:
	add.s32 	%r65, %r11, %r95;
	mul.wide.s32 	%rd7, %r65, 4;
	add.s64 	%rd8, %rd1, %rd7;
	ld.global.u32 	%r66, [%rd8];
	setp.ne.s32 	%p8, %r66, %r3;
	mov.u32 	%r96, %r95;
	@%p8 bra 	$L__BB1_9;
	add.s32 	%r95, %r95, 1;
	setp.ne.s32 	%p9, %r95, %r10;
	mov.u32 	%r96, %r10;
	@%p9 bra 	$L__BB1_7;
$L__BB1_9:
	setp.le.s32 	%p10, %r96, %r100;
	@%p10 bra 	$L__BB1_21;
	sub.s32 	%r67, %r96, %r100;
	add.s32 	%r15, %r67, 1;
	and.b32  	%r16, %r15, 7;
	setp.lt.u32 	%p11, %r67, 7;
	@%p11 bra 	$L__BB1_13;
	add.s32 	%r98, %r100, %r2;
	and.b32  	%r68, %r15, -8;
	neg.s32 	%r97, %r68;
$L__BB1_12:
	.pragma "nounroll";
	mul.wide.s32 	%rd9, %r98, 4;
	add.s64 	%rd10, %rd1, %rd9;
	mov.b32 	%r69, 0;
	st.global.u32 	[%rd10], %r69;
	st.global.u32 	[%rd10+4], %r69;
	st.global.u32 	[%rd10+8], %r69;
	st.global.u32 	[%rd10+12], %r69;
	st.global.u32 	[%rd10+16], %r69;
	st.global.u32 	[%rd10+20], %r69;
	st.global.u32 	[%rd10+24], %r69;
	st.global.u32 	[%rd10+28], %r69;
	add.s32 	%r100, %r100, 8;
	add.s32 	%r98, %r98, 8;
	add.s32 	%r97, %r97, 8;
	setp.ne.s32 	%p12, %r97, 0;
	@%p12 bra 	$L__BB1_12;
$L__BB1_13:
	setp.eq.s32 	%p13, %r16, 0;
	@%p13 bra 	$L__BB1_21;
	and.b32  	%r26, %r15, 3;
	setp.lt.u32 	%p14, %r16, 4;
	@%p14 bra 	$L__BB1_16;
	add.s32 	%r70, %r100, %r2;
	mul.wide.s32 	%rd11, %r70, 4;
	add.s64 	%rd12, %rd1, %rd11;
	mov.b32 	%r71, 0;
	st.global.u32 	[%rd12], %r71;
	st.global.u32 	[%rd12+4], %r71;
	st.global.u32 	[%rd12+8], %r71;
	st.global.u32 	[%rd12+12], %r71;
	add.s32 	%r100, %r100, 4;
$L__BB1_16:
	setp.eq.s32 	%p15, %r26, 0;
	@%p15 bra 	$L__BB1_21;
	setp.eq.s32 	%p16, %r26, 1;
	@%p16 bra 	$L__BB1_19;
	add.s32 	%r72, %r100, %r2;
	mul.wide.s32 	%rd13, %r72, 4;
	add.s64 	%rd14, %rd1, %rd13;
	mov.b32 	%r73, 0;
	st.global.u32 	[%rd14], %r73;
	st.global.u32 	[%rd14+4], %r73;
	add.s32 	%r100, %r100, 2;
$L__BB1_19:
	and.b32  	%r74, %r15, 1;
	setp.eq.b32 	%p17, %r74, 1;
	not.pred 	%p18, %p17;
	@%p18 bra 	$L__BB1_21;
	add.s32 	%r75, %r100, %r2;
	mul.wide.s32 	%rd15, %r75, 4;
	add.s64 	%rd16, %rd1, %rd15;
	mov.b32 	%r76, 0;
	st.global.u32 	[%rd16], %r76;
$L__BB1_21:
	setp.ge.s32 	%p19, %r4, %r5;
	bar.sync 	0;
	setp.ne.s32 	%p20, %r1, %r59;
	or.pred  	%p21, %p19, %p20;
	@%p21 bra 	$L__BB1_40;
	min.s32 	%r31, %r105, 0;
	mov.u32 	%r103, %r105;
$L__BB1_23:
	mov.u32 	%r32, %r103;
	setp.lt.s32 	%p22, %r32, 1;
	mov.u32 	%r110, %r31;
	@%p22 bra 	$L__BB1_25;
	add.s32 	%r103, %r32, -1;
	mad.lo.s32 	%r77, %r103, %r57, %r59;
	mul.wide.s32 	%rd17, %r77, 4;
	add.s64 	%rd18, %rd1, %rd17;
	ld.global.u32 	%r78, [%rd18];
	setp.eq.s32 	%p23, %r78, %r3;
	mov.u32 	%r110, %r32;
	@%p23 bra 	$L__BB1_23;
$L__BB1_25:
	add.s32 	%r79, %r56, -1;
	max.s32 	%r35, %r105, %r79;
$L__BB1_26:
	mov.u32 	%r36, %r105;
	setp.eq.s32 	%p24, %r36, %r35;
	mov.u32 	%r106, %r35;
	@%p24 bra 	$L__BB1_28;
	add.s32 	%r105, %r36, 1;
	mad.lo.s32 	%r80, %r57, %r36, %r57;
	add.s32 	%r81, %r80, %r59;
	mul.wide.s32 	%rd19, %r81, 4;
	add.s64 	%rd20, %rd1, %rd19;
	ld.global.u32 	%r82, [%rd20];
	setp.eq.s32 	%p25, %r82, %r3;
	mov.u32 	%r106, %r36;
	@%p25 bra 	$L__BB1_26;
$L__BB1_28:
	setp.le.s32 	%p26, %r106, %r110;
	@%p26 bra 	$L__BB1_40;
	sub.s32 	%r83, %r106, %r110;
	add.s32 	%r39, %r83, 1;
	and.b32  	%r40, %r39, 7;
	setp.lt.u32 	%p27, %r83, 7;
	@%p27 bra 	$L__BB1_32;
	mad.lo.s32 	%r108, %r110, %r57, %r59;
	shl.b32 	%r42, %r57, 3;
	and.b32  	%r84, %r39, -8;
	neg.s32 	%r107, %r84;
	mul.wide.s32 	%rd23, %r57, 4;
$L__BB1_31:
	.pragma "nounroll";
	mul.wide.s32 	%rd21, %r108, 4;
	add.s64 	%rd22, %rd1, %rd21;
	mov.b32 	%r85, 0;
	st.global.u32 	[%rd22], %r85;
	add.s64 	%rd24, %rd22, %rd23;
	st.global.u32 	[%rd24], %r85;
	add.s64 	%rd25, %rd24, %rd23;
	st.global.u32 	[%rd25], %r85;
	add.s64 	%rd26, %rd25, %rd23;
	st.global.u32 	[%rd26], %r85;
	add.s64 	%rd27, %rd26, %rd23;
	st.global.u32 	[%rd27], %r85;
	add.s64 	%rd28, %rd27, %rd23;
	st.global.u32 	[%rd28], %r85;
	add.s64 	%rd29, %rd28, %rd23;
	st.global.u32 	[%rd29], %r85;
	add.s64 	%rd30, %rd29, %rd23;
	st.global.u32 	[%rd30], %r85;
	add.s32 	%r110, %r110, 8;
	add.s32 	%r108, %r108, %r42;
	add.s32 	%r107, %r107, 8;
	setp.ne.s32 	%p28, %r107, 0;
	@%p28 bra 	$L__BB1_31;
$L__BB1_32:
	setp.eq.s32 	%p29, %r40, 0;
	@%p29 bra 	$L__BB1_40;
	and.b32  	%r51, %r39, 3;
	setp.lt.u32 	%p30, %r40, 4;
	@%p30 bra 	$L__BB1_35;
	mad.lo.s32 	%r86, %r110, %r57, %r59;
	mul.wide.s32 	%rd31, %r86, 4;
	add.s64 	%rd32, %rd1, %rd31;
	mov.b32 	%r87, 0;
	st.global.u32 	[%rd32], %r87;
	mul.wide.s32 	%rd33, %r57, 4;
	add.s64 	%rd34, %rd32, %rd33;
	st.global.u32 	[%rd34], %r87;
	add.s64 	%rd35, %rd34, %rd33;
	st.global.u32 	[%rd35], %r87;
	add.s64 	%rd36, %rd35, %rd33;
	st.global.u32 	[%rd36], %r87;
	add.s32 	%r110, %r110, 4;
$L__BB1_35:
	setp.eq.s32 	%p31, %r51, 0;
	@%p31 bra 	$L__BB1_40;
	setp.eq.s32 	%p32, %r51, 1;
	@%p32 bra 	$L__BB1_38;
	mad.lo.s32 	%r88, %r110, %r57, %r59;
	mul.wide.s32 	%rd37, %r88, 4;
	add.s64 	%rd38, %rd1, %rd37;
	mov.b32 	%r89, 0;
	st.global.u32 	[%rd38], %r89;
	mul.wide.s32 	%rd39, %r57, 4;
	add.s64 	%rd40, %rd38, %rd39;
	st.global.u32 	[%rd40], %r89;
	add.s32 	%r110, %r110, 2;
$L__BB1_38:
	and.b32  	%r90, %r39, 1;
	setp.eq.b32 	%p33, %r90, 1;
	not.pred 	%p34, %p33;
	@%p34 bra 	$L__BB1_40;
	mad.lo.s32 	%r91, %r110, %r57, %r59;
	mul.wide.s32 	%rd41, %r91, 4;
	add.s64 	%rd42, %rd1, %rd41;
	mov.b32 	%r92, 0;
	st.global.u32 	[%rd42], %r92;
$L__BB1_40:
	ret;

}
	// .globl	_Z12activarBombaPiibii
.visible .entry _Z12activarBombaPiibii(
	.param .u64 .ptr .align 1 _Z12activarBombaPiibii_param_0,
	.param .u32 _Z12activarBombaPiibii_param_1,
	.param .u8 _Z12activarBombaPiibii_param_2,
	.param .u32 _Z12activarBombaPiibii_param_3,
	.param .u32 _Z12activarBombaPiibii_param_4
)
{
	.reg .pred 	%p<4>;
	.reg .b16 	%rs<2>;
	.reg .b32 	%r<11>;
	.reg .b64 	%rd<7>;

	ld.param.u64 	%rd2, [_Z12activarBombaPiibii_param_0];
	ld.param.u32 	%r2, [_Z12activarBombaPiibii_param_1];
	ld.param.s8 	%rs1, [_Z12activarBombaPiibii_param_2];
	ld.param.u32 	%r3, [_Z12activarBombaPiibii_param_3];
	ld.param.u32 	%r4, [_Z12activarBombaPiibii_param_4];
	cvta.to.global.u64 	%rd1, %rd2;
	mov.u32 	%r1, %tid.x;
	setp.eq.s16 	%p1, %rs1, 0;
	@%p1 bra 	$L__BB2_3;
	max.s32 	%r5, %r2, %r1;
	setp.ge.s32 	%p2, %r5, %r3;
	@%p2 bra 	$L__BB2_5;
	mad.lo.s32 	%r6, %r4, %r2, %r1;
	mul.wide.s32 	%rd3, %r6, 4;
	add.s64 	%rd4, %rd1, %rd3;
	mov.b32 	%r7, 0;
	st.global.u32 	[%rd4], %r7;
	bra.uni 	$L__BB2_5;
$L__BB2_3:
	max.s32 	%r8, %r2, %r1;
	setp.ge.s32 	%p3, %r8, %r4;
	@%p3 bra 	$L__BB2_5;
	mad.lo.s32 	%r9, %r4, %r1, %r2;
	mul.wide.s32 	%rd5, %r9, 4;
	add.s64 	%rd6, %rd1, %rd5;
	mov.b32 	%r10, 0;
	st.global.u32 	[%rd6], %r10;
$L__BB2_5:
	ret;

}
	// .globl	_Z19activarRompecabezasPiiiiii
.visible .entry _Z19activarRompecabezasPiiiiii(
	.param .u64 .ptr .align 1 _Z19activarRompecabezasPiiiiii_param_0,
	.param .u32 _Z19activarRompecabezasPiiiiii_param_1,
	.param .u32 _Z19activarRompecabezasPiiiiii_param_2,
	.param .u32 _Z19activarRompecabezasPiiiiii_param_3,
	.param .u32 _Z19activarRompecabezasPiiiiii_param_4,
	.param .u32 _Z19activarRompecabezasPiiiiii_param_5
)
{
	.reg .pred 	%p<3>;
	.reg .b32 	%r<21>;
	.reg .b64 	%rd<7>;

	ld.param.u64 	%rd3, [_Z19activarRompecabezasPiiiiii_param_0];
	ld.param.u32 	%r3, [_Z19activarRompecabezasPiiiiii_param_1];
	ld.param.u32 	%r7, [_Z19activarRompecabezasPiiiiii_param_2];
	ld.param.u32 	%r4, [_Z19activarRompecabezasPiiiiii_param_3];
	ld.param.u32 	%r5, [_Z19activarRompecabezasPiiiiii_param_4];
	ld.param.u32 	%r6, [_Z19activarRompecabezasPiiiiii_param_5];
	cvta.to.global.u64 	%rd1, %rd3;
	mov.u32 	%r8, %ctaid.x;
	mov.u32 	%r9, %ntid.x;
	mov.u32 	%r10, %tid.x;
	mad.lo.s32 	%r1, %r8, %r9, %r10;
	mov.u32 	%r11, %ctaid.y;
	mov.u32 	%r12, %ntid.y;
	mov.u32 	%r13, %tid.y;
	mad.lo.s32 	%r2, %r11, %r12, %r13;
	mul.lo.s32 	%r14, %r1, %r2;
	mul.lo.s32 	%r15, %r4, %r7;
	setp.ge.s32 	%p1, %r14, %r15;
	@%p1 bra 	$L__BB3_3;
	mad.lo.s32 	%r16, %r4, %r1, %r2;
	mul.wide.s32 	%rd4, %r16, 4;
	add.s64 	%rd2, %rd1, %rd4;
	ld.global.u32 	%r17, [%rd2];
	setp.ne.s32 	%p2, %r17, %r3;
	@%p2 bra 	$L__BB3_3;
	mov.b32 	%r18, 0;
	st.global.u32 	[%rd2], %r18;
$L__BB3_3:
	mad.lo.s32 	%r19, %r6, %r4, %r5;
	mul.wide.s32 	%rd5, %r19, 4;
	add.s64 	%rd6, %rd1, %rd5;
	mov.b32 	%r20, 0;
	st.global.u32 	[%rd6], %r20;
	ret;

}
	// .globl	_Z10activarTNTPiiiii
.visible .entry _Z10activarTNTPiiiii(
	.param .u64 .ptr .align 1 _Z10activarTNTPiiiii_param_0,
	.param .u32 _Z10activarTNTPiiiii_param_1,
	.param .u32 _Z10activarTNTPiiiii_param_2,
	.param .u32 _Z10activarTNTPiiiii_param_3,
	.param .u32 _Z10activarTNTPiiiii_param_4
)
{
	.reg .pred 	%p<10>;
	.reg .b32 	%r<20>;
	.reg .b64 	%rd<5>;

	ld.param.u64 	%rd1, [_Z10activarTNTPiiiii_param_0];
	ld.param.u32 	%r3, [_Z10activarTNTPiiiii_param_1];
	ld.param.u32 	%r4, [_Z10activarTNTPiiiii_param_2];
	ld.param.u32 	%r6, [_Z10activarTNTPiiiii_param_3];
	ld.param.u32 	%r5, [_Z10activarTNTPiiiii_param_4];
	mov.u32 	%r7, %ctaid.x;
	mov.u32 	%r8, %ntid.x;
	mov.u32 	%r9, %tid.x;
	mad.lo.s32 	%r1, %r7, %r8, %r9;
	mov.u32 	%r10, %ctaid.y;
	mov.u32 	%r11, %ntid.y;
	mov.u32 	%r12, %tid.y;
	mad.lo.s32 	%r2, %r10, %r11, %r12;
	mul.lo.s32 	%r13, %r5, %r6;
	setp.ge.s32 	%p1, %r1, %r13;
	@%p1 bra 	$L__BB4_3;
	add.s32 	%r14, %r4, -4;
	setp.ge.s32 	%p2, %r1, %r14;
	add.s32 	%r15, %r4, 4;
	setp.le.s32 	%p3, %r1, %r15;
	and.pred  	%p4, %p2, %p3;
	add.s32 	%r16, %r3, -4;
	setp.ge.s32 	%p5, %r2, %r16;
	add.s32 	%r17, %r3, 4;
	setp.le.s32 	%p6, %r2, %r17;
	and.pred  	%p7, %p5, %p6;
	and.pred  	%p8, %p4, %p7;
	not.pred 	%p9, %p8;
	@%p9 bra 	$L__BB4_3;
	mad.lo.s32 	%r18, %r5, %r1, %r2;
	cvta.to.global.u64 	%rd2, %rd1;
	mul.wide.s32 	%rd3, %r18, 4;
	add.s64 	%rd4, %rd2, %rd3;
	mov.b32 	%r19, 0;
	st.global.u32 	[%rd4], %r19;
$L__BB4_3:
	ret;

}
	// .globl	_Z16dejarCaerBloquesPiii
.visible .entry _Z16dejarCaerBloquesPiii(
	.param .u64 .ptr .align 1 _Z16dejarCaerBloquesPiii_param_0,
	.param .u32 _Z16dejarCaerBloquesPiii_param_1,
	.param .u32 _Z16dejarCaerBloquesPiii_param_2
)
{
	.reg .pred 	%p<9>;
	.reg .b32 	%r<19>;
	.reg .b64 	%rd<9>;

	ld.param.u64 	%rd2, [_Z16dejarCaerBloquesPiii_param_0];
	ld.param.u32 	%r7, [_Z16dejarCaerBloquesPiii_param_1];
	ld.param.u32 	%r8, [_Z16dejarCaerBloquesPiii_param_2];
	cvta.to.global.u64 	%rd1, %rd2;
	mov.u32 	%r9, %ctaid.x;
	mov.u32 	%r1, %tid.x;
	mul.lo.s32 	%r10, %r9, %r1;
	mul.lo.s32 	%r11, %r8, %r7;
	setp.ge.s32 	%p1, %r10, %r11;
	setp.lt.s32 	%p2, %r7, 1;
	or.pred  	%p3, %p1, %p2;
	@%p3 bra 	$L__BB5_5;
	mov.b32 	%r17, 0;
$L__BB5_2:
	mul.lo.s32 	%r13, %r17, %r8;
	add.s32 	%r18, %r13, %r1;
	mul.wide.s32 	%rd3, %r18, 4;
	add.s64 	%rd4, %rd1, %rd3;
	ld.global.u32 	%r14, [%rd4];
	setp.ne.s32 	%p4, %r14, 0;
	setp.lt.s32 	%p5, %r13, 0;
	or.pred  	%p6, %p4, %p5;
	@%p6 bra 	$L__BB5_4;
$L__BB5_3:
	sub.s32 	%r5, %r18, %r8;
	mul.wide.s32 	%rd5, %r5, 4;
	add.s64 	%rd6, %rd1, %rd5;
	ld.global.u32 	%r15, [%rd6];
	mul.wide.u32 	%rd7, %r18, 4;
	add.s64 	%rd8, %rd1, %rd7;
	st.global.u32 	[%rd8], %r15;
	mov.b32 	%r16, 0;
	st.global.u32 	[%rd6], %r16;
	setp.ge.s32 	%p7, %r5, %r1;
	mov.u32 	%r18, %r5;
	@%p7 bra 	$L__BB5_3;
$L__BB5_4:
	add.s32 	%r17, %r17, 1;
	setp.ne.s32 	%p8, %r17, %r7;
	@%p8 bra 	$L__BB5_2;
$L__BB5_5:
	ret;

}
	// .globl	_Z12ponerPowerupPiiiiii
.visible .entry _Z12ponerPowerupPiiiiii(
	.param .u64 .ptr .align 1 _Z12ponerPowerupPiiiiii_param_0,
	.param .u32 _Z12ponerPowerupPiiiiii_param_1,
	.param .u32 _Z12ponerPowerupPiiiiii_param_2,
	.param .u32 _Z12ponerPowerupPiiiiii_param_3,
	.param .u32 _Z12ponerPowerupPiiiiii_param_4,
	.param .u32 _Z12ponerPowerupPiiiiii_param_5
)
{
	.reg .pred 	%p<5>;
	.reg .b32 	%r<24>;
	.reg .b64 	%rd<11>;

	ld.param.u64 	%rd2, [_Z12ponerPowerupPiiiiii_param_0];
	ld.param.u32 	%r2, [_Z12ponerPowerupPiiiiii_param_2];
	ld.param.u32 	%r3, [_Z12ponerPowerupPiiiiii_param_3];
	ld.param.u32 	%r4, [_Z12ponerPowerupPiiiiii_param_4];
	ld.param.u32 	%r5, [_Z12ponerPowerupPiiiiii_param_5];
	cvta.to.global.u64 	%rd1, %rd2;
	mov.u32 	%r6, %ctaid.x;
	mov.u32 	%r7, %tid.x;
	mov.b32 	%r8, 0;
	st.global.u32 	[posicionesCero], %r8;
	mad.lo.s32 	%r9, %r2, %r6, %r7;
	mul.wide.s32 	%rd3, %r9, 4;
	add.s64 	%rd4, %rd1, %rd3;
	ld.global.u32 	%r10, [%rd4];
	setp.ne.s32 	%p1, %r10, 0;
	@%p1 bra 	$L__BB6_2;
	atom.global.add.u32 	%r11, [posicionesCero], 1;
$L__BB6_2:
	bar.sync 	0;
	ld.global.u32 	%r1, [posicionesCero];
	setp.eq.s32 	%p2, %r1, 6;
	@%p2 bra 	$L__BB6_5;
	setp.ne.s32 	%p3, %r1, 5;
	@%p3 bra 	$L__BB6_6;
	mad.lo.s32 	%r14, %r3, %r2, %r4;
	mul.wide.s32 	%rd7, %r14, 4;
	add.s64 	%rd8, %rd1, %rd7;
	mov.b32 	%r15, 10;
	st.global.u32 	[%rd8], %r15;
	bra.uni 	$L__BB6_8;
$L__BB6_5:
	mad.lo.s32 	%r12, %r3, %r2, %r4;
	mul.wide.s32 	%rd5, %r12, 4;
	add.s64 	%rd6, %rd1, %rd5;
	mov.b32 	%r13, 20;
	st.global.u32 	[%rd6], %r13;
	bra.uni 	$L__BB6_8;
$L__BB6_6:
	setp.lt.s32 	%p4, %r1, 7;
	@%p4 bra 	$L__BB6_8;
	mul.hi.s32 	%r16, %r5, 1717986919;
	shr.u32 	%r17, %r16, 31;
	shr.s32 	%r18, %r16, 2;
	add.s32 	%r19, %r18, %r17;
	mul.lo.s32 	%r20, %r19, 10;
	sub.s32 	%r21, %r5, %r20;
	add.s32 	%r22, %r21, 50;
	mad.lo.s32 	%r23, %r3, %r2, %r4;
	mul.wide.s32 	%rd9, %r23, 4;
	add.s64 	%rd10, %rd1, %rd9;
	st.global.u32 	[%rd10], %r22;
$L__BB6_8:
	ret;

}


// ===== COMPILED SASS (sm_100) =====

	.target	sm_100

	.elftype	@"ET_EXEC"


//--------------------- .note.nv.tkinfo           --------------------------
	.section	.note.nv.tkinfo,"",@"SHT_NOTE"
	.sectionflags	@"SHF_NOTE_NV_TKINFO"
	.tkinfo
        /*0018*/ 	.word	0x00000002
        /*0030*/ 	.string	""
        /*0030*/ 	.string	"ptxas"
        /*0030*/ 	.string	"Cuda compilation tools, release 13.0, V13.0.88"
        /*0030*/ 	.string	"Build cuda_13.0.r13.0/compiler.36424714_0"
        /*0030*/ 	.string	"-arch sm_100 -m 64 "



//--------------------- .note.nv.cuinfo           --------------------------
	.section	.note.nv.cuinfo,"",@"SHT_NOTE"
	.sectionflags	@"SHF_NOTE_NV_CUINFO"
        /*0018*/ 	.short	0x0002
        /*001a*/ 	.short	0x0064
        /*001c*/ 	.short	0x0082
	.zero		2


//--------------------- .nv.info                  --------------------------
	.section	.nv.info,"",@"SHT_CUDA_INFO"
	.align	4


	//----- nvinfo : EIATTR_REGCOUNT
	.align		4
        /*0000*/ 	.byte	0x04, 0x2f
        /*0002*/ 	.short	(.L_11 - .L_10)
	.align		4
.L_10:
        /*0004*/ 	.word	index@(_Z15rellenarTableroPiiiiP17curandStateXORWOWi)
        /*0008*/ 	.word	0x00000020


	//----- nvinfo : EIATTR_FRAME_SIZE
	.align		4
.L_11:
        /*000c*/ 	.byte	0x04, 0x11
        /*000e*/ 	.short	(.L_13 - .L_12)
	.align		4
.L_12:
        /*0010*/ 	.word	index@(_Z15rellenarTableroPiiiiP17curandStateXORWOWi)
        /*0014*/ 	.word	0x00000000


	//----- nvinfo : EIATTR_REGCOUNT
	.align		4
.L_13:
        /*0018*/ 	.byte	0x04, 0x2f
        /*001a*/ 	.short	(.L_15 - .L_14)
	.align		4
.L_14:
        /*001c*/ 	.word	index@(_Z15eliminarBloquesPiiiii)
        /*0020*/ 	.word	0x0000001a


	//----- nvinfo : EIATTR_FRAME_SIZE
	.align		4
.L_15:
        /*0024*/ 	.byte	0x04, 0x11
        /*0026*/ 	.short	(.L_17 - .L_16)
	.align		4
.L_16:
        /*0028*/ 	.word	index@(_Z15eliminarBloquesPiiiii)
        /*002c*/ 	.word	0x00000000


	//----- nvinfo : EIATTR_REGCOUNT
	.align		4
.L_17:
        /*0030*/ 	.byte	0x04, 0x2f
        /*0032*/ 	.short	(.L_19 - .L_18)
	.align		4
.L_18:
        /*0034*/ 	.word	index@(_Z12activarBombaPiibii)
        /*0038*/ 	.word	0x00000008


	//----- nvinfo : EIATTR_FRAME_SIZE
	.align		4
.L_19:
        /*003c*/ 	.byte	0x04, 0x11
        /*003e*/ 	.short	(.L_21 - .L_20)
	.align		4
.L_20:
        /*0040*/ 	.word	index@(_Z12activarBombaPiibii)
        /*0044*/ 	.word	0x00000000


	//----- nvinfo : EIATTR_REGCOUNT
	.align		4
.L_21:
        /*0048*/ 	.byte	0x04, 0x2f
        /*004a*/ 	.short	(.L_23 - .L_22)
	.align		4
.L_22:
        /*004c*/ 	.word	index@(_Z19activarRompecabezasPiiiiii)
        /*0050*/ 	.word	0x0000000c


	//----- nvinfo : EIATTR_FRAME_SIZE
	.align		4
.L_23:
        /*0054*/ 	.byte	0x04, 0x11
        /*0056*/ 	.short	(.L_25 - .L_24)
	.align		4
.L_24:
        /*0058*/ 	.word	index@(_Z19activarRompecabezasPiiiiii)
        /*005c*/ 	.word	0x00000000


	//----- nvinfo : EIATTR_REGCOUNT
	.align		4
.L_25:
        /*0060*/ 	.byte	0x04, 0x2f
        /*0062*/ 	.short	(.L_27 - .L_26)
	.align		4
.L_26:
        /*0064*/ 	.word	index@(_Z10activarTNTPiiiii)
        /*0068*/ 	.word	0x00000008


	//----- nvinfo : EIATTR_FRAME_SIZE
	.align		4
.L_27:
        /*006c*/ 	.byte	0x04, 0x11
        /*006e*/ 	.short	(.L_29 - .L_28)
	.align		4
.L_28:
        /*0070*/ 	.word	index@(_Z10activarTNTPiiiii)
        /*0074*/ 	.word	0x00000000


	//----- nvinfo : EIATTR_REGCOUNT
	.align		4
.L_29:
        /*0078*/ 	.byte	0x04, 0x2f
        /*007a*/ 	.short	(.L_31 - .L_30)
	.align		4
.L_30:
        /*007c*/ 	.word	index@(_Z16dejarCaerBloquesPiii)
        /*0080*/ 	.word	0x00000010


	//----- nvinfo : EIATTR_FRAME_SIZE
	.align		4
.L_31:
        /*0084*/ 	.byte	0x04, 0x11
        /*0086*/ 	.short	(.L_33 - .L_32)
	.align		4
.L_32:
        /*0088*/ 	.word	index@(_Z16dejarCaerBloquesPiii)
        /*008c*/ 	.word	0x00000000


	//----- nvinfo : EIATTR_REGCOUNT
	.align		4
.L_33:
        /*0090*/ 	.byte	0x04, 0x2f
        /*0092*/ 	.short	(.L_35 - .L_34)
	.align		4
.L_34:
        /*0094*/ 	.word	index@(_Z12ponerPowerupPiiiiii)
        /*0098*/ 	.word	0x0000000b


	//----- nvinfo : EIATTR_FRAME_SIZE
	.align		4
.L_35:
        /*009c*/ 	.byte	0x04, 0x11
        /*009e*/ 	.short	(.L_37 - .L_36)
	.align		4
.L_36:
        /*00a0*/ 	.word	index@(_Z12ponerPowerupPiiiiii)
        /*00a4*/ 	.word	0x00000000


	//----- nvinfo : EIATTR_MIN_STACK_SIZE
	.align		4
.L_37:
        /*00a8*/ 	.byte	0x04, 0x12
        /*00aa*/ 	.short	(.L_39 - .L_38)
	.align		4
.L_38:
        /*00ac*/ 	.word	index@(_Z12ponerPowerupPiiiiii)
        /*00b0*/ 	.word	0x00000000


	//----- nvinfo : EIATTR_MIN_STACK_SIZE
	.align		4
.L_39:
        /*00b4*/ 	.byte	0x04, 0x12
        /*00b6*/ 	.short	(.L_41 - .L_40)
	.align		4
.L_40:
        /*00b8*/ 	.word	index@(_Z16dejarCaerBloquesPiii)
        /*00bc*/ 	.word	0x00000000


	//----- nvinfo : EIATTR_MIN_STACK_SIZE
	.align		4
.L_41:
        /*00c0*/ 	.byte	0x04, 0x12
        /*00c2*/ 	.short	(.L_43 - .L_42)
	.align		4
.L_42:
        /*00c4*/ 	.word	index@(_Z10activarTNTPiiiii)
        /*00c8*/ 	.word	0x00000000


	//----- nvinfo : EIATTR_MIN_STACK_SIZE
	.align		4
.L_43:
        /*00cc*/ 	.byte	0x04, 0x12
        /*00ce*/ 	.short	(.L_45 - .L_44)
	.align		4
.L_44:
        /*00d0*/ 	.word	index@(_Z19activarRompecabezasPiiiiii)
        /*00d4*/ 	.word	0x00000000


	//----- nvinfo : EIATTR_MIN_STACK_SIZE
	.align		4
.L_45:
        /*00d8*/ 	.byte	0x04, 0x12
        /*00da*/ 	.short	(.L_47 - .L_46)
	.align		4
.L_46:
        /*00dc*/ 	.word	index@(_Z12activarBombaPiibii)
        /*00e0*/ 	.word	0x00000000


	//----- nvinfo : EIATTR_MIN_STACK_SIZE
	.align		4
.L_47:
        /*00e4*/ 	.byte	0x04, 0x12
        /*00e6*/ 	.short	(.L_49 - .L_48)
	.align		4
.L_48:
        /*00e8*/ 	.word	index@(_Z15eliminarBloquesPiiiii)
        /*00ec*/ 	.word	0x00000000


	//----- nvinfo : EIATTR_MIN_STACK_SIZE
	.align		4
.L_49:
        /*00f0*/ 	.byte	0x04, 0x12
        /*00f2*/ 	.short	(.L_51 - .L_50)
	.align		4
.L_50:
        /*00f4*/ 	.word	index@(_Z15rellenarTableroPiiiiP17curandStateXORWOWi)
        /*00f8*/ 	.word	0x00000000
.L_51:


//--------------------- .nv.compat                --------------------------
	.section	.nv.compat,"",@"SHT_CUDA_COMPAT_INFO"
	.align	4
        /*0000*/ 	.byte	0x02, 0x09, 0x00, 0x00, 0x02, 0x02, 0x01, 0x00, 0x02, 0x05, 0x05, 0x00, 0x03, 0x07, 0x01, 0x01
        /*0010*/ 	.byte	0x02, 0x03, 0x00, 0x00, 0x02, 0x06, 0x01, 0x00, 0x04, 0x0b, 0x08, 0x00, 0x09, 0x00, 0x00, 0x00
        /*0020*/ 	.byte	0x00, 0x00, 0x00, 0x00


//--------------------- .nv.info._Z12ponerPowerupPiiiiii --------------------------
	.section	.nv.info._Z12ponerPowerupPiiiiii,"",@"SHT_CUDA_INFO"
	.sectionflags	@""
	.align	4


	//----- nvinfo : EIATTR_CUDA_API_VERSION
	.align		4
        /*0000*/ 	.byte	0x04, 0x37
        /*0002*/ 	.short	(.L_53 - .L_52)
.L_52:
        /*0004*/ 	.word	0x00000082


	//----- nvinfo : EIATTR_KPARAM_INFO
	.align		4
.L_53:
        /*0008*/ 	.byte	0x04, 0x17
        /*000a*/ 	.short	(.L_55 - .L_54)
.L_54:
        /*000c*/ 	.word	0x00000000
        /*0010*/ 	.short	0x0005
        /*0012*/ 	.short	0x0018
        /*0014*/ 	.byte	0x00, 0xf0, 0x11, 0x00


	//----- nvinfo : EIATTR_KPARAM_INFO
	.align		4
.L_55:
        /*0018*/ 	.byte	0x04, 0x17
        /*001a*/ 	.short	(.L_57 - .L_56)
.L_56:
        /*001c*/ 	.word	0x00000000
        /*0020*/ 	.short	0x0004
        /*0022*/ 	.short	0x0014
        /*0024*/ 	.byte	0x00, 0xf0, 0x11, 0x00


	//----- nvinfo : EIATTR_KPARAM_INFO
	.align		4
.L_57:
        /*0028*/ 	.byte	0x04, 0x17
        /*002a*/ 	.short	(.L_59 - .L_58)
.L_58:
        /*002c*/ 	.word	0x00000000
        /*0030*/ 	.short	0x0003
        /*0032*/ 	.short	0x0010
        /*0034*/ 	.byte	0x00, 0xf0, 0x11, 0x00


	//----- nvinfo : EIATTR_KPARAM_INFO
	.align		4
.L_59:
        /*0038*/ 	.byte	0x04, 0x17
        /*003a*/ 	.short	(.L_61 - .L_60)
.L_60:
        /*003c*/ 	.word	0x00000000
        /*0040*/ 	.short	0x0002
        /*0042*/ 	.short	0x000c
        /*0044*/ 	.byte	0x00, 0xf0, 0x11, 0x00


	//----- nvinfo : EIATTR_KPARAM_INFO
	.align		4
.L_61:
        /*0048*/ 	.byte	0x04, 0x17
        /*004a*/ 	.short	(.L_63 - .L_62)
.L_62:
        /*004c*/ 	.word	0x00000000
        /*0050*/ 	.short	0x0001
        /*0052*/ 	.short	0x0008
        /*0054*/ 	.byte	0x00, 0xf0, 0x11, 0x00


	//----- nvinfo : EIATTR_KPARAM_INFO
	.align		4
.L_63:
        /*0058*/ 	.byte	0x04, 0x17
        /*005a*/ 	.short	(.L_65 - .L_64)
.L_64:
        /*005c*/ 	.word	0x00000000
        /*0060*/ 	.short	0x0000
        /*0062*/ 	.short	0x0000
        /*0064*/ 	.byte	0x00, 0xf5, 0x21, 0x00


	//----- nvinfo : EIATTR_SPARSE_MMA_MASK
	.align		4
.L_65:
        /*0068*/ 	.byte	0x03, 0x50
        /*006a*/ 	.short	0x0000


	//----- nvinfo : EIATTR_MAXREG_COUNT
	.align		4
        /*006c*/ 	.byte	0x03, 0x1b
        /*006e*/ 	.short	0x00ff


	//----- nvinfo : EIATTR_NUM_BARRIERS
	.align		4
        /*0070*/ 	.byte	0x02, 0x4c
        /*0072*/ 	.byte	0x01
	.zero		1


	//----- nvinfo : EIATTR_MERCURY_ISA_VERSION
	.align		4
        /*0074*/ 	.byte	0x03, 0x5f
        /*0076*/ 	.short	0x0101


	//----- nvinfo : EIATTR_INT_WARP_WIDE_INSTR_OFFSETS
	.align		4
        /*0078*/ 	.byte	0x04, 0x31
        /*007a*/ 	.short	(.L_67 - .L_66)


	//   ....[0]....
.L_66:
        /*007c*/ 	.word	0x000000f0


	//----- nvinfo : EIATTR_VRC_CTA_INIT_COUNT
	.align		4
.L_67:
        /*0080*/ 	.byte	0x02, 0x4a
	.zero		1
	.zero		1


	//----- nvinfo : EIATTR_EXIT_INSTR_OFFSETS
	.align		4
        /*0084*/ 	.byte	0x04, 0x1c
        /*0086*/ 	.short	(.L_69 - .L_68)


	//   ....[0]....
.L_68:
        /*0088*/ 	.word	0x000001f0


	//   ....[1]....
        /*008c*/ 	.word	0x00000210


	//   ....[2]....
        /*0090*/ 	.word	0x000002c0


	//   ....[3]....
        /*0094*/ 	.word	0x00000320


	//----- nvinfo : EIATTR_CRS_STACK_SIZE
	.align		4
.L_69:
        /*0098*/ 	.byte	0x04, 0x1e
        /*009a*/ 	.short	(.L_71 - .L_70)
.L_70:
        /*009c*/ 	.word	0x00000000


	//----- nvinfo : EIATTR_CBANK_PARAM_SIZE
	.align		4
.L_71:
        /*00a0*/ 	.byte	0x03, 0x19
        /*00a2*/ 	.short	0x001c


	//----- nvinfo : EIATTR_PARAM_CBANK
	.align		4
        /*00a4*/ 	.byte	0x04, 0x0a
        /*00a6*/ 	.short	(.L_73 - .L_72)
	.align		4
.L_72:
        /*00a8*/ 	.word	index@(.nv.constant0._Z12ponerPowerupPiiiiii)
        /*00ac*/ 	.short	0x0380
        /*00ae*/ 	.short	0x001c


	//----- nvinfo : EIATTR_SW_WAR
	.align		4
.L_73:
        /*00b0*/ 	.byte	0x04, 0x36
        /*00b2*/ 	.short	(.L_75 - .L_74)
.L_74:
        /*00b4*/ 	.word	0x00000008
.L_75:


//--------------------- .nv.info._Z16dejarCaerBloquesPiii --------------------------
	.section	.nv.info._Z16dejarCaerBloquesPiii,"",@"SHT_CUDA_INFO"
	.sectionflags	@""
	.align	4


	//----- nvinfo : EIATTR_CUDA_API_VERSION
	.align		4
        /*0000*/ 	.byte	0x04, 0x37
        /*0002*/ 	.short	(.L_77 - .L_76)
.L_76:
        /*0004*/ 	.word	0x00000082


	//----- nvinfo : EIATTR_KPARAM_INFO
	.align		4
.L_77:
        /*0008*/ 	.byte	0x04, 0x17
        /*000a*/ 	.short	(.L_79 - .L_78)
.L_78:
        /*000c*/ 	.word	0x00000000
        /*0010*/ 	.short	0x0002
        /*0012*/ 	.short	0x000c
        /*0014*/ 	.byte	0x00, 0xf0, 0x11, 0x00


	//----- nvinfo : EIATTR_KPARAM_INFO
	.align		4
.L_79:
        /*0018*/ 	.byte	0x04, 0x17
        /*001a*/ 	.short	(.L_81 - .L_80)
.L_80:
        /*001c*/ 	.word	0x00000000
        /*0020*/ 	.short	0x0001
        /*0022*/ 	.short	0x0008
        /*0024*/ 	.byte	0x00, 0xf0, 0x11, 0x00


	//----- nvinfo : EIATTR_KPARAM_INFO
	.align		4
.L_81:
        /*0028*/ 	.byte	0x04, 0x17
        /*002a*/ 	.short	(.L_83 - .L_82)
.L_82:
        /*002c*/ 	.word	0x00000000
        /*0030*/ 	.short	0x0000
        /*0032*/ 	.short	0x0000
        /*0034*/ 	.byte	0x00, 0xf5, 0x21, 0x00


	//----- nvinfo : EIATTR_SPARSE_MMA_MASK
	.align		4
.L_83:
        /*0038*/ 	.byte	0x03, 0x50
        /*003a*/ 	.short	0x0000


	//----- nvinfo : EIATTR_MAXREG_COUNT
	.align		4
        /*003c*/ 	.byte	0x03, 0x1b
        /*003e*/ 	.short	0x00ff


	//----- nvinfo : EIATTR_MERCURY_ISA_VERSION
	.align		4
        /*0040*/ 	.byte	0x03, 0x5f
        /*0042*/ 	.short	0x0101


	//----- nvinfo : EIATTR_VRC_CTA_INIT_COUNT
	.align		4
        /*0044*/ 	.byte	0x02, 0x4a
	.zero		1
	.zero		1


	//----- nvinfo : EIATTR_EXIT_INSTR_OFFSETS
	.align		4
        /*0048*/ 	.byte	0x04, 0x1c
        /*004a*/ 	.short	(.L_85 - .L_84)


	//   ....[0]....
.L_84:
        /*004c*/ 	.word	0x00000080


	//   ....[1]....
        /*0050*/ 	.word	0x00000230


	//----- nvinfo : EIATTR_CRS_STACK_SIZE
	.align		4
.L_85:
        /*0054*/ 	.byte	0x04, 0x1e
        /*0056*/ 	.short	(.L_87 - .L_86)
.L_86:
        /*0058*/ 	.word	0x00000000


	//----- nvinfo : EIATTR_CBANK_PARAM_SIZE
	.align		4
.L_87:
        /*005c*/ 	.byte	0x03, 0x19
        /*005e*/ 	.short	0x0010


	//----- nvinfo : EIATTR_PARAM_CBANK
	.align		4
        /*0060*/ 	.byte	0x04, 0x0a
        /*0062*/ 	.short	(.L_89 - .L_88)
	.align		4
.L_88:
        /*0064*/ 	.word	index@(.nv.constant0._Z16dejarCaerBloquesPiii)
        /*0068*/ 	.short	0x0380
        /*006a*/ 	.short	0x0010


	//----- nvinfo : EIATTR_SW_WAR
	.align		4
.L_89:
        /*006c*/ 	.byte	0x04, 0x36
        /*006e*/ 	.short	(.L_91 - .L_90)
.L_90:
        /*0070*/ 	.word	0x00000008
.L_91:


//--------------------- .nv.info._Z10activarTNTPiiiii --------------------------
	.section	.nv.info._Z10activarTNTPiiiii,"",@"SHT_CUDA_INFO"
	.sectionflags	@""
	.align	4


	//----- nvinfo : EIATTR_CUDA_API_VERSION
	.align		4
        /*0000*/ 	.byte	0x04, 0x37
        /*0002*/ 	.short	(.L_93 - .L_92)
.L_92:
        /*0004*/ 	.word	0x00000082


	//----- nvinfo : EIATTR_KPARAM_INFO
	.align		4
.L_93:
        /*0008*/ 	.byte	0x04, 0x17
        /*000a*/ 	.short	(.L_95 - .L_94)
.L_94:
        /*000c*/ 	.word	0x00000000
        /*0010*/ 	.short	0x0004
        /*0012*/ 	.short	0x0014
        /*0014*/ 	.byte	0x00, 0xf0, 0x11, 0x00


	//----- nvinfo : EIATTR_KPARAM_INFO
	.align		4
.L_95:
        /*0018*/ 	.byte	0x04, 0x17
        /*001a*/ 	.short	(.L_97 - .L_96)
.L_96:
        /*001c*/ 	.word	0x00000000
        /*0020*/ 	.short	0x0003
        /*0022*/ 	.short	0x0010
        /*0024*/ 	.byte	0x00, 0xf0, 0x11, 0x00


	//----- nvinfo : EIATTR_KPARAM_INFO
	.align		4
.L_97:
        /*0028*/ 	.byte	0x04, 0x17
        /*002a*/ 	.short	(.L_99 - .L_98)
.L_98:
        /*002c*/ 	.word	0x00000000
        /*0030*/ 	.short	0x0002
        /*0032*/ 	.short	0x000c
        /*0034*/ 	.byte	0x00, 0xf0, 0x11, 0x00


	//----- nvinfo : EIATTR_KPARAM_INFO
	.align		4
.L_99:
        /*0038*/ 	.byte	0x04, 0x17
        /*003a*/ 	.short	(.L_101 - .L_100)
.L_100:
        /*003c*/ 	.word	0x00000000
        /*0040*/ 	.short	0x0001
        /*0042*/ 	.short	0x0008
        /*0044*/ 	.byte	0x00, 0xf0, 0x11, 0x00


	//----- nvinfo : EIATTR_KPARAM_INFO
	.align		4
.L_101:
        /*0048*/ 	.byte	0x04, 0x17
        /*004a*/ 	.short	(.L_103 - .L_102)
.L_102:
        /*004c*/ 	.word	0x00000000
        /*0050*/ 	.short	0x0000
        /*0052*/ 	.short	0x0000
        /*0054*/ 	.byte	0x00, 0xf5, 0x21, 0x00


	//----- nvinfo : EIATTR_SPARSE_MMA_MASK
	.align		4
.L_103:
        /*0058*/ 	.byte	0x03, 0x50
        /*005a*/ 	.short	0x0000


	//----- nvinfo : EIATTR_MAXREG_COUNT
	.align		4
        /*005c*/ 	.byte	0x03, 0x1b
        /*005e*/ 	.short	0x00ff


	//----- nvinfo : EIATTR_MERCURY_ISA_VERSION
	.align		4
        /*0060*/ 	.byte	0x03, 0x5f
        /*0062*/ 	.short	0x0101


	//----- nvinfo : EIATTR_VRC_CTA_INIT_COUNT
	.align		4
        /*0064*/ 	.byte	0x02, 0x4a
	.zero		1
	.zero		1


	//----- nvinfo : EIATTR_EXIT_INSTR_OFFSETS
	.align		4
        /*0068*/ 	.byte	0x04, 0x1c
        /*006a*/ 	.short	(.L_105 - .L_104)


	//   ....[0]....
.L_104:
        /*006c*/ 	.word	0x000000c0


	//   ....[1]....
        /*0070*/ 	.word	0x00000170


	//   ....[2]....
        /*0074*/ 	.word	0x000001d0


	//----- nvinfo : EIATTR_CBANK_PARAM_SIZE
	.align		4
.L_105:
        /*0078*/ 	.byte	0x03, 0x19
        /*007a*/ 	.short	0x0018


	//----- nvinfo : EIATTR_PARAM_CBANK
	.align		4
        /*007c*/ 	.byte	0x04, 0x0a
        /*007e*/ 	.short	(.L_107 - .L_106)
	.align		4
.L_106:
        /*0080*/ 	.word	index@(.nv.constant0._Z10activarTNTPiiiii)
        /*0084*/ 	.short	0x0380
        /*0086*/ 	.short	0x0018


	//----- nvinfo : EIATTR_SW_WAR
	.align		4
.L_107:
        /*0088*/ 	.byte	0x04, 0x36
        /*008a*/ 	.short	(.L_109 - .L_108)
.L_108:
        /*008c*/ 	.word	0x00000008
.L_109:


//--------------------- .nv.info._Z19activarRompecabezasPiiiiii --------------------------
	.section	.nv.info._Z19activarRompecabezasPiiiiii,"",@"SHT_CUDA_INFO"
	.sectionflags	@""
	.align	4


	//----- nvinfo : EIATTR_CUDA_API_VERSION
	.align		4
        /*0000*/ 	.byte	0x04, 0x37
        /*0002*/ 	.short	(.L_111 - .L_110)
.L_110:
        /*0004*/ 	.word	0x00000082


	//----- nvinfo : EIATTR_KPARAM_INFO
	.align		4
.L_111:
        /*0008*/ 	.byte	0x04, 0x17
        /*000a*/ 	.short	(.L_113 - .L_112)
.L_112:
        /*000c*/ 	.word	0x00000000
        /*0010*/ 	.short	0x0005
        /*0012*/ 	.short	0x0018
        /*0014*/ 	.byte	0x00, 0xf0, 0x11, 0x00


	//----- nvinfo : EIATTR_KPARAM_INFO
	.align		4
.L_113:
        /*0018*/ 	.byte	0x04, 0x17
        /*001a*/ 	.short	(.L_115 - .L_114)
.L_114:
        /*001c*/ 	.word	0x00000000
        /*0020*/ 	.short	0x0004
        /*0022*/ 	.short	0x0014
        /*0024*/ 	.byte	0x00, 0xf0, 0x11, 0x00


	//----- nvinfo : EIATTR_KPARAM_INFO
	.align		4
.L_115:
        /*0028*/ 	.byte	0x04, 0x17
        /*002a*/ 	.short	(.L_117 - .L_116)
.L_116:
        /*002c*/ 	.word	0x00000000
        /*0030*/ 	.short	0x0003
        /*0032*/ 	.short	0x0010
        /*0034*/ 	.byte	0x00, 0xf0, 0x11, 0x00


	//----- nvinfo : EIATTR_KPARAM_INFO
	.align		4
.L_117:
        /*0038*/ 	.byte	0x04, 0x17
        /*003a*/ 	.short	(.L_119 - .L_118)
.L_118:
        /*003c*/ 	.word	0x00000000
        /*0040*/ 	.short	0x0002
        /*0042*/ 	.short	0x000c
        /*0044*/ 	.byte	0x00, 0xf0, 0x11, 0x00


	//----- nvinfo : EIATTR_KPARAM_INFO
	.align		4
.L_119:
        /*0048*/ 	.byte	0x04, 0x17
        /*004a*/ 	.short	(.L_121 - .L_120)
.L_120:
        /*004c*/ 	.word	0x00000000
        /*0050*/ 	.short	0x0001
        /*0052*/ 	.short	0x0008
        /*0054*/ 	.byte	0x00, 0xf0, 0x11, 0x00


	//----- nvinfo : EIATTR_KPARAM_INFO
	.align		4
.L_121:
        /*0058*/ 	.byte	0x04, 0x17
        /*005a*/ 	.short	(.L_123 - .L_122)
.L_122:
        /*005c*/ 	.word	0x00000000
        /*0060*/ 	.short	0x0000
        /*0062*/ 	.short	0x0000
        /*0064*/ 	.byte	0x00, 0xf5, 0x21, 0x00


	//----- nvinfo : EIATTR_SPARSE_MMA_MASK
	.align		4
.L_123:
        /*0068*/ 	.byte	0x03, 0x50
        /*006a*/ 	.short	0x0000


	//----- nvinfo : EIATTR_MAXREG_COUNT
	.align		4
        /*006c*/ 	.byte	0x03, 0x1b
        /*006e*/ 	.short	0x00ff


	//----- nvinfo : EIATTR_MERCURY_ISA_VERSION
	.align		4
        /*0070*/ 	.byte	0x03, 0x5f
        /*0072*/ 	.short	0x0101


	//----- nvinfo : EIATTR_VRC_CTA_INIT_COUNT
	.align		4
        /*0074*/ 	.byte	0x02, 0x4a
	.zero		1
	.zero		1


	//----- nvinfo : EIATTR_EXIT_INSTR_OFFSETS
	.align		4
        /*0078*/ 	.byte	0x04, 0x1c
        /*007a*/ 	.short	(.L_125 - .L_124)


	//   ....[0]....
.L_124:
        /*007c*/ 	.word	0x000001f0


	//----- nvinfo : EIATTR_CRS_STACK_SIZE
	.align		4
.L_125:
        /*0080*/ 	.byte	0x04, 0x1e
        /*0082*/ 	.short	(.L_127 - .L_126)
.L_126:
        /*0084*/ 	.word	0x00000000


	//----- nvinfo : EIATTR_CBANK_PARAM_SIZE
	.align		4
.L_127:
        /*0088*/ 	.byte	0x03, 0x19
        /*008a*/ 	.short	0x001c


	//----- nvinfo : EIATTR_PARAM_CBANK
	.align		4
        /*008c*/ 	.byte	0x04, 0x0a
        /*008e*/ 	.short	(.L_129 - .L_128)
	.align		4
.L_128:
        /*0090*/ 	.word	index@(.nv.constant0._Z19activarRompecabezasPiiiiii)
        /*0094*/ 	.short	0x0380
        /*0096*/ 	.short	0x001c


	//----- nvinfo : EIATTR_SW_WAR
	.align		4
.L_129:
        /*0098*/ 	.byte	0x04, 0x36
        /*009a*/ 	.short	(.L_131 - .L_130)
.L_130:
        /*009c*/ 	.word	0x00000008
.L_131:


//--------------------- .nv.info._Z12activarBombaPiibii --------------------------
	.section	.nv.info._Z12activarBombaPiibii,"",@"SHT_CUDA_INFO"
	.sectionflags	@""
	.align	4


	//----- nvinfo : EIATTR_CUDA_API_VERSION
	.align		4
        /*0000*/ 	.byte	0x04, 0x37
        /*0002*/ 	.short	(.L_133 - .L_132)
.L_132:
        /*0004*/ 	.word	0x00000082


	//----- nvinfo : EIATTR_KPARAM_INFO
	.align		4
.L_133:
        /*0008*/ 	.byte	0x04, 0x17
        /*000a*/ 	.short	(.L_135 - .L_134)
.L_134:
        /*000c*/ 	.word	0x00000000
        /*0010*/ 	.short	0x0004
        /*0012*/ 	.short	0x0014
        /*0014*/ 	.byte	0x00, 0xf0, 0x11, 0x00


	//----- nvinfo : EIATTR_KPARAM_INFO
	.align		4
.L_135:
        /*0018*/ 	.byte	0x04, 0x17
        /*001a*/ 	.short	(.L_137 - .L_136)
.L_136:
        /*001c*/ 	.word	0x00000000
        /*0020*/ 	.short	0x0003
        /*0022*/ 	.short	0x0010
        /*0024*/ 	.byte	0x00, 0xf0, 0x11, 0x00


	//----- nvinfo : EIATTR_KPARAM_INFO
	.align		4
.L_137:
        /*0028*/ 	.byte	0x04, 0x17
        /*002a*/ 	.short	(.L_139 - .L_138)
.L_138:
        /*002c*/ 	.word	0x00000000
        /*0030*/ 	.short	0x0002
        /*0032*/ 	.short	0x000c
        /*0034*/ 	.byte	0x00, 0xf0, 0x05, 0x00


	//----- nvinfo : EIATTR_KPARAM_INFO
	.align		4
.L_139:
        /*0038*/ 	.byte	0x04, 0x17
        /*003a*/ 	.short	(.L_141 - .L_140)
.L_140:
        /*003c*/ 	.word	0x00000000
        /*0040*/ 	.short	0x0001
        /*0042*/ 	.short	0x0008
        /*0044*/ 	.byte	0x00, 0xf0, 0x11, 0x00


	//----- nvinfo : EIATTR_KPARAM_INFO
	.align		4
.L_141:
        /*0048*/ 	.byte	0x04, 0x17
        /*004a*/ 	.short	(.L_143 - .L_142)
.L_142:
        /*004c*/ 	.word	0x00000000
        /*0050*/ 	.short	0x0000
        /*0052*/ 	.short	0x0000
        /*0054*/ 	.byte	0x00, 0xf5, 0x21, 0x00


	//----- nvinfo : EIATTR_SPARSE_MMA_MASK
	.align		4
.L_143:
        /*0058*/ 	.byte	0x03, 0x50
        /*005a*/ 	.short	0x0000


	//----- nvinfo : EIATTR_MAXREG_COUNT
	.align		4
        /*005c*/ 	.byte	0x03, 0x1b
        /*005e*/ 	.short	0x00ff


	//----- nvinfo : EIATTR_MERCURY_ISA_VERSION
	.align		4
        /*0060*/ 	.byte	0x03, 0x5f
        /*0062*/ 	.short	0x0101


	//----- nvinfo : EIATTR_VRC_CTA_INIT_COUNT
	.align		4
        /*0064*/ 	.byte	0x02, 0x4a
	.zero		1
	.zero		1


	//----- nvinfo : EIATTR_EXIT_INSTR_OFFSETS
	.align		4
        /*0068*/ 	.byte	0x04, 0x1c
        /*006a*/ 	.short	(.L_145 - .L_144)


	//   ....[0]....
.L_144:
        /*006c*/ 	.word	0x000000b0


	//   ....[1]....
        /*0070*/ 	.word	0x00000110


	//   ....[2]....
        /*0074*/ 	.word	0x00000160


	//   ....[3]....
        /*0078*/ 	.word	0x000001b0


	//----- nvinfo : EIATTR_CBANK_PARAM_SIZE
	.align		4
.L_145:
        /*007c*/ 	.byte	0x03, 0x19
        /*007e*/ 	.short	0x0018


	//----- nvinfo : EIATTR_PARAM_CBANK
	.align		4
        /*0080*/ 	.byte	0x04, 0x0a
        /*0082*/ 	.short	(.L_147 - .L_146)
	.align		4
.L_146:
        /*0084*/ 	.word	index@(.nv.constant0._Z12activarBombaPiibii)
        /*0088*/ 	.short	0x0380
        /*008a*/ 	.short	0x0018


	//----- nvinfo : EIATTR_SW_WAR
	.align		4
.L_147:
        /*008c*/ 	.byte	0x04, 0x36
        /*008e*/ 	.short	(.L_149 - .L_148)
.L_148:
        /*0090*/ 	.word	0x00000008
.L_149:


//--------------------- .nv.info._Z15eliminarBloquesPiiiii --------------------------
	.section	.nv.info._Z15eliminarBloquesPiiiii,"",@"SHT_CUDA_INFO"
	.sectionflags	@""
	.align	4


	//----- nvinfo : EIATTR_CUDA_API_VERSION
	.align		4
        /*0000*/ 	.byte	0x04, 0x37
        /*0002*/ 	.short	(.L_151 - .L_150)
.L_150:
        /*0004*/ 	.word	0x00000082


	//----- nvinfo : EIATTR_KPARAM_INFO
	.align		4
.L_151:
        /*0008*/ 	.byte	0x04, 0x17
        /*000a*/ 	.short	(.L_153 - .L_152)
.L_152:
        /*000c*/ 	.word	0x00000000
        /*0010*/ 	.short	0x0004
        /*0012*/ 	.short	0x0014
        /*0014*/ 	.byte	0x00, 0xf0, 0x11, 0x00


	//----- nvinfo : EIATTR_KPARAM_INFO
	.align		4
.L_153:
        /*0018*/ 	.byte	0x04, 0x17
        /*001a*/ 	.short	(.L_155 - .L_154)
.L_154:
        /*001c*/ 	.word	0x00000000
        /*0020*/ 	.short	0x0003
        /*0022*/ 	.short	0x0010
        /*0024*/ 	.byte	0x00, 0xf0, 0x11, 0x00


	//----- nvinfo : EIATTR_KPARAM_INFO
	.align		4
.L_155:
        /*0028*/ 	.byte	0x04, 0x17
        /*002a*/ 	.short	(.L_157 - .L_156)
.L_156:
        /*002c*/ 	.word	0x00000000
        /*0030*/ 	.short	0x0002
        /*0032*/ 	.short	0x000c
        /*0034*/ 	.byte	0x00, 0xf0, 0x11, 0x00


	//----- nvinfo : EIATTR_KPARAM_INFO
	.align		4
.L_157:
        /*0038*/ 	.byte	0x04, 0x17
        /*003a*/ 	.short	(.L_159 - .L_158)
.L_158:
        /*003c*/ 	.word	0x00000000
        /*0040*/ 	.short	0x0001
        /*0042*/ 	.short	0x0008
        /*0044*/ 	.byte	0x00, 0xf0, 0x11, 0x00


	//----- nvinfo : EIATTR_KPARAM_INFO
	.align		4
.L_159:
        /*0048*/ 	.byte	0x04, 0x17
        /*004a*/ 	.short	(.L_161 - .L_160)
.L_160:
        /*004c*/ 	.word	0x00000000
        /*0050*/ 	.short	0x0000
        /*0052*/ 	.short	0x0000
        /*0054*/ 	.byte	0x00, 0xf5, 0x21, 0x00


	//----- nvinfo : EIATTR_SPARSE_MMA_MASK
	.align		4
.L_161:
        /*0058*/ 	.byte	0x03, 0x50
        /*005a*/ 	.short	0x0000


	//----- nvinfo : EIATTR_MAXREG_COUNT
	.align		4
        /*005c*/ 	.byte	0x03, 0x1b
        /*005e*/ 	.short	0x00ff


	//----- nvinfo : EIATTR_NUM_BARRIERS
	.align		4
        /*0060*/ 	.byte	0x02, 0x4c
        /*0062*/ 	.byte	0x01
	.zero		1


	//----- nvinfo : EIATTR_MERCURY_ISA_VERSION
	.align		4
        /*0064*/ 	.byte	0x03, 0x5f
        /*0066*/ 	.short	0x0101


	//----- nvinfo : EIATTR_VRC_CTA_INIT_COUNT
	.align		4
        /*0068*/ 	.byte	0x02, 0x4a
	.zero		1
	.zero		1


	//----- nvinfo : EIATTR_EXIT_INSTR_OFFSETS
	.align		4
        /*006c*/ 	.byte	0x04, 0x1c
        /*006e*/ 	.short	(.L_163 - .L_162)


	//   ....[0]....
.L_162:
        /*0070*/ 	.word	0x000007b0


	//   ....[1]....
        /*0074*/ 	.word	0x000009f0


	//   ....[2]....
        /*0078*/ 	.word	0x00000c10


	//   ....[3]....
        /*007c*/ 	.word	0x00000d30


	//   ....[4]....
        /*0080*/ 	.word	0x00000e10


	//   ....[5]....
        /*0084*/ 	.word	0x00000e80


	//----- nvinfo : EIATTR_CRS_STACK_SIZE
	.align		4
.L_163:
        /*0088*/ 	.byte	0x04, 0x1e
        /*008a*/ 	.short	(.L_165 - .L_164)
.L_164:
        /*008c*/ 	.word	0x00000000


	//----- nvinfo : EIATTR_CBANK_PARAM_SIZE
	.align		4
.L_165:
        /*0090*/ 	.byte	0x03, 0x19
        /*0092*/ 	.short	0x0018


	//----- nvinfo : EIATTR_PARAM_CBANK
	.align		4
        /*0094*/ 	.byte	0x04, 0x0a
        /*0096*/ 	.short	(.L_167 - .L_166)
	.align		4
.L_166:
        /*0098*/ 	.word	index@(.nv.constant0._Z15eliminarBloquesPiiiii)
        /*009c*/ 	.short	0x0380
        /*009e*/ 	.short	0x0018


	//----- nvinfo : EIATTR_SW_WAR
	.align		4
.L_167:
        /*00a0*/ 	.byte	0x04, 0x36
        /*00a2*/ 	.short	(.L_169 - .L_168)
.L_168:
        /*00a4*/ 	.word	0x00000008
.L_169:


//--------------------- .nv.info._Z15rellenarTableroPiiiiP17curandStateXORWOWi --------------------------
	.section	.nv.info._Z15rellenarTableroPiiiiP17curandStateXORWOWi,"",@"SHT_CUDA_INFO"
	.sectionflags	@""
	.align	4


	//----- nvinfo : EIATTR_CUDA_API_VERSION
	.align		4
        /*0000*/ 	.byte	0x04, 0x37
        /*0002*/ 	.short	(.L_171 - .L_170)
.L_170:
        /*0004*/ 	.word	0x00000082


	//----- nvinfo : EIATTR_KPARAM_INFO
	.align		4
.L_171:
        /*0008*/ 	.byte	0x04, 0x17
        /*000a*/ 	.short	(.L_173 - .L_172)
.L_172:
        /*000c*/ 	.word	0x00000000
        /*0010*/ 	.short	0x0005
        /*0012*/ 	.short	0x0020
        /*0014*/ 	.byte	0x00, 0xf0, 0x11, 0x00


	//----- nvinfo : EIATTR_KPARAM_INFO
	.align		4
.L_173:
        /*0018*/ 	.byte	0x04, 0x17
        /*001a*/ 	.short	(.L_175 - .L_174)
.L_174:
        /*001c*/ 	.word	0x00000000
        /*0020*/ 	.short	0x0004
        /*0022*/ 	.short	0x0018
        /*0024*/ 	.byte	0x00, 0xf5, 0x21, 0x00


	//----- nvinfo : EIATTR_KPARAM_INFO
	.align		4
.L_175:
        /*0028*/ 	.byte	0x04, 0x17
        /*002a*/ 	.short	(.L_177 - .L_176)
.L_176:
        /*002c*/ 	.word	0x00000000
        /*0030*/ 	.short	0x0003
        /*0032*/ 	.short	0x0010
        /*0034*/ 	.byte	0x00, 0xf0, 0x11, 0x00


	//----- nvinfo : EIATTR_KPARAM_INFO
	.align		4
.L_177:
        /*0038*/ 	.byte	0x04, 0x17
        /*003a*/ 	.short	(.L_179 - .L_178)
.L_178:
        /*003c*/ 	.word	0x00000000
        /*0040*/ 	.short	0x0002
        /*0042*/ 	.short	0x000c
        /*0044*/ 	.byte	0x00, 0xf0, 0x11, 0x00


	//----- nvinfo : EIATTR_KPARAM_INFO
	.align		4
.L_179:
        /*0048*/ 	.byte	0x04, 0x17
        /*004a*/ 	.short	(.L_181 - .L_180)
.L_180:
        /*004c*/ 	.word	0x00000000
        /*0050*/ 	.short	0x0001
        /*0052*/ 	.short	0x0008
        /*0054*/ 	.byte	0x00, 0xf0, 0x11, 0x00


	//----- nvinfo : EIATTR_KPARAM_INFO
	.align		4
.L_181:
        /*0058*/ 	.byte	0x04, 0x17
        /*005a*/ 	.short	(.L_183 - .L_182)
.L_182:
        /*005c*/ 	.word	0x00000000
        /*0060*/ 	.short	0x0000
        /*0062*/ 	.short	0x0000
        /*0064*/ 	.byte	0x00, 0xf5, 0x21, 0x00


	//----- nvinfo : EIATTR_SPARSE_MMA_MASK
	.align		4
.L_183:
        /*0068*/ 	.byte	0x03, 0x50
        /*006a*/ 	.short	0x0000


	//----- nvinfo : EIATTR_MAXREG_COUNT
	.align		4
        /*006c*/ 	.byte	0x03, 0x1b
        /*006e*/ 	.short	0x00ff


	//----- nvinfo : EIATTR_MERCURY_ISA_VERSION
	.align		4
        /*0070*/ 	.byte	0x03, 0x5f
        /*0072*/ 	.short	0x0101


	//----- nvinfo : EIATTR_VRC_CTA_INIT_COUNT
	.align		4
        /*0074*/ 	.byte	0x02, 0x4a
	.zero		1
	.zero		1


	//----- nvinfo : EIATTR_EXIT_INSTR_OFFSETS
	.align		4
        /*0078*/ 	.byte	0x04, 0x1c
        /*007a*/ 	.short	(.L_185 - .L_184)


	//   ....[0]....
.L_184:
        /*007c*/ 	.word	0x000000c0


	//   ....[1]....
        /*0080*/ 	.word	0x00000130


	//   ....[2]....
        /*0084*/ 	.word	0x00001210


	//----- nvinfo : EIATTR_CRS_STACK_SIZE
	.align		4
.L_185:
        /*0088*/ 	.byte	0x04, 0x1e
        /*008a*/ 	.short	(.L_187 - .L_186)
.L_186:
        /*008c*/ 	.word	0x00000000


	//----- nvinfo : EIATTR_CBANK_PARAM_SIZE
	.align		4
.L_187:
        /*0090*/ 	.byte	0x03, 0x19
        /*0092*/ 	.short	0x0024


	//----- nvinfo : EIATTR_PARAM_CBANK
	.align		4
        /*0094*/ 	.byte	0x04, 0x0a
        /*0096*/ 	.short	(.L_189 - .L_188)
	.align		4
.L_188:
        /*0098*/ 	.word	index@(.nv.constant0._Z15rellenarTableroPiiiiP17curandStateXORWOWi)
        /*009c*/ 	.short	0x0380
        /*009e*/ 	.short	0x0024


	//----- nvinfo : EIATTR_SW_WAR
	.align		4
.L_189:
        /*00a0*/ 	.byte	0x04, 0x36
        /*00a2*/ 	.short	(.L_191 - .L_190)
.L_190:
        /*00a4*/ 	.word	0x00000008
.L_191:


//--------------------- .nv.callgraph             --------------------------
	.section	.nv.callgraph,"",@"SHT_CUDA_CALLGRAPH"
	.align	4
	.sectionentsize	8
	.align		4
        /*0000*/ 	.word	0x00000000
	.align		4
        /*0004*/ 	.word	0xffffffff
	.align		4
        /*0008*/ 	.word	0x00000000
	.align		4
        /*000c*/ 	.word	0xfffffffe
	.align		4
        /*0010*/ 	.word	0x00000000
	.align		4
        /*0014*/ 	.word	0xfffffffd
	.align		4
        /*0018*/ 	.word	0x00000000
	.align		4
        /*001c*/ 	.word	0xfffffffc


//--------------------- .nv.constant4             --------------------------
	.section	.nv.constant4,"a",@progbits
	.align	8
	.align		8
.nv.constant4:
        /*0000*/ 	.dword	precalc_xorwow_matrix
	.align		8
        /*0008*/ 	.dword	precalc_xorwow_offset_matrix
	.align		8
        /*0010*/ 	.dword	mrg32k3aM1
	.align		8
        /*0018*/ 	.dword	mrg32k3aM2
	.align		8
        /*0020*/ 	.dword	mrg32k3aM1SubSeq
	.align		8
        /*0028*/ 	.dword	mrg32k3aM2SubSeq
	.align		8
        /*0030*/ 	.dword	mrg32k3aM1Seq
	.align		8
        /*0038*/ 	.dword	mrg32k3aM2Seq
	.align		8
        /*0040*/ 	.dword	posicionesCero


//--------------------- .nv.constant3             --------------------------
	.section	.nv.constant3,"a",@progbits
	.align	8
.nv.constant3:
	.type		__cr_lgamma_table,@object
	.size		__cr_lgamma_table,(.L_8 - __cr_lgamma_table)
__cr_lgamma_table:
        /*0000*/ 	.byte	0x00, 0x00, 0x00, 0x00, 0x00, 0x00, 0x00, 0x00, 0x00, 0x00, 0x00, 0x00, 0x00, 0x00, 0x00, 0x00
        /*0010*/ 	.byte	0xef, 0x39, 0xfa, 0xfe, 0x42, 0x2e, 0xe6, 0x3f, 0x02, 0x20, 0x2a, 0xfa, 0x0b, 0xab, 0xfc, 0x3f
        /*0020*/ 	.byte	0xf9, 0x2c, 0x92, 0x7c, 0xa7, 0x6c, 0x09, 0x40, 0xc9, 0x79, 0x44, 0x3c, 0x64, 0x26, 0x13, 0x40
        /*0030*/ 	.byte	0xca, 0x01, 0xcf, 0x3a, 0x27, 0x51, 0x1a, 0x40, 0x30, 0xcc, 0x2d, 0xf3, 0xe1, 0x0c, 0x21, 0x40
        /*0040*/ 	.byte	0x0d, 0xb7, 0xfc, 0x82, 0x8e, 0x35, 0x25, 0x40
.L_8:


//--------------------- .text._Z12ponerPowerupPiiiiii --------------------------
	.section	.text._Z12ponerPowerupPiiiiii,"ax",@progbits
	.align	128
        .global         _Z12ponerPowerupPiiiiii
        .type           _Z12ponerPowerupPiiiiii,@function
        .size           _Z12ponerPowerupPiiiiii,(.L_x_43 - _Z12ponerPowerupPiiiiii)
        .other          _Z12ponerPowerupPiiiiii,@"STO_CUDA_ENTRY STV_DEFAULT"
_Z12ponerPowerupPiiiiii:
.text._Z12ponerPowerupPiiiiii:
[----:B------:R-:W-:Y:S01]  /*0000*/  LDC R1, c[0x0][0x37c] ;  /* 0x0000df00ff017b82 */ /* 0x000fe20000000800 */
[----:B------:R-:W0:Y:S07]  /*0010*/  S2R R7, SR_TID.X ;  /* 0x0000000000077919 */ /* 0x000e2e0000002100 */
[----:B------:R-:W0:Y:S01]  /*0020*/  S2UR UR6, SR_CTAID.X ;  /* 0x00000000000679c3 */ /* 0x000e220000002500 */
[----:B------:R-:W1:Y:S07]  /*0030*/  LDCU.64 UR4, c[0x0][0x358] ;  /* 0x00006b00ff0477ac */ /* 0x000e6e0008000a00 */
[----:B------:R-:W0:Y:S08]  /*0040*/  LDC R8, c[0x0][0x38c] ;  /* 0x0000e300ff087b82 */ /* 0x000e300000000800 */
[----:B------:R-:W2:Y:S08]  /*0050*/  LDC.64 R2, c[0x0][0x380] ;  /* 0x0000e000ff027b82 */ /* 0x000eb00000000a00 */
[----:B------:R-:W1:Y:S01]  /*0060*/  LDC.64 R4, c[0x4][0x40] ;  /* 0x01001000ff047b82 */ /* 0x000e620000000a00 */
[----:B0-----:R-:W-:-:S04]  /*0070*/  IMAD R7, R8, UR6, R7 ;  /* 0x0000000608077c24 */ /* 0x001fc8000f8e0207 */
[----:B--2---:R-:W-:Y:S01]  /*0080*/  IMAD.WIDE R6, R7, 0x4, R2 ;  /* 0x0000000407067825 */ /* 0x004fe200078e0202 */
[----:B-1----:R0:W-:Y:S05]  /*0090*/  STG.E desc[UR4][R4.64], RZ ;  /* 0x000000ff04007986 */ /* 0x0021ea000c101904 */
[----:B------:R-:W2:Y:S01]  /*00a0*/  LDG.E R6, desc[UR4][R6.64] ;  /* 0x0000000406067981 */ /* 0x000ea2000c1e1900 */
[----:B------:R-:W-:Y:S01]  /*00b0*/  BSSY.RECONVERGENT B0, `(.L_x_0) ;  /* 0x0000009000007945 */ /* 0x000fe20003800200 */
[----:B--2---:R-:W-:-:S13]  /*00c0*/  ISETP.NE.AND P0, PT, R6, RZ, PT ;  /* 0x000000ff0600720c */ /* 0x004fda0003f05270 */
[----:B0-----:R-:W-:Y:S05]  /*00d0*/  @P0 BRA `(.L_x_1) ;  /* 0x0000000000180947 */ /* 0x001fea0003800000 */
[----:B------:R-:W0:Y:S01]  /*00e0*/  S2R R0, SR_LANEID ;  /* 0x0000000000007919 */ /* 0x000e220000000000 */
[----:B------:R-:W-:Y:S02]  /*00f0*/  VOTEU.ANY UR6, UPT, PT ;  /* 0x0000000000067886 */ /* 0x000fe400038e0100 */
[----:B------:R-:W-:Y:S02]  /*0100*/  UFLO.U32 UR7, UR6 ;  /* 0x00000006000772bd */ /* 0x000fe400080e0000 */
[----:B------:R-:W1:Y:S04]  /*0110*/  POPC R7, UR6 ;  /* 0x0000000600077d09 */ /* 0x000e680008000000 */
[----:B0-----:R-:W-:-:S13]  /*0120*/  ISETP.EQ.U32.AND P0, PT, R0, UR7, PT ;  /* 0x0000000700007c0c */ /* 0x001fda000bf02070 */
[----:B-1----:R0:W-:Y:S02]  /*0130*/  @P0 REDG.E.ADD.STRONG.GPU desc[UR4][R4.64], R7 ;  /* 0x000000070400098e */ /* 0x0021e4000c12e104 */
.L_x_1:
[----:B------:R-:W-:Y:S05]  /*0140*/  BSYNC.RECONVERGENT B0 ;  /* 0x0000000000007941 */ /* 0x000fea0003800200 */
.L_x_0:
[----:B------:R-:W-:Y:S06]  /*0150*/  BAR.SYNC.DEFER_BLOCKING 0x0 ;  /* 0x0000000000007b1d */ /* 0x000fec0000010000 */
[----:B------:R-:W2:Y:S02]  /*0160*/  LDG.E R0, desc[UR4][R4.64] ;  /* 0x0000000404007981 */ /* 0x000ea4000c1e1900 */
[----:B--2---:R-:W-:-:S13]  /*0170*/  ISETP.NE.AND P0, PT, R0, 0x6, PT ;  /* 0x000000060000780c */ /* 0x004fda0003f05270 */
[----:B------:R-:W-:Y:S05]  /*0180*/  @!P0 BRA `(.L_x_2) ;  /* 0x0000000000508947 */ /* 0x000fea0003800000 */
[----:B------:R-:W-:-:S13]  /*0190*/  ISETP.NE.AND P0, PT, R0, 0x5, PT ;  /* 0x000000050000780c */ /* 0x000fda0003f05270 */
[----:B0-----:R-:W0:Y:S01]  /*01a0*/  @!P0 LDC.64 R4, c[0x0][0x390] ;  /* 0x0000e400ff048b82 */ /* 0x001e220000000a00 */
[----:B------:R-:W-:Y:S01]  /*01b0*/  @!P0 MOV R7, 0xa ;  /* 0x0000000a00078802 */ /* 0x000fe20000000f00 */
[----:B0-----:R-:W-:-:S04]  /*01c0*/  @!P0 IMAD R5, R8, R4, R5 ;  /* 0x0000000408058224 */ /* 0x001fc800078e0205 */
[----:B------:R-:W-:-:S05]  /*01d0*/  @!P0 IMAD.WIDE R4, R5, 0x4, R2 ;  /* 0x0000000405048825 */ /* 0x000fca00078e0202 */
[----:B------:R0:W-:Y:S01]  /*01e0*/  @!P0 STG.E desc[UR4][R4.64], R7 ;  /* 0x0000000704008986 */ /* 0x0001e2000c101904 */
[----:B------:R-:W-:Y:S05]  /*01f0*/  @!P0 EXIT ;  /* 0x000000000000894d */ /* 0x000fea0003800000 */
[----:B------:R-:W-:-:S13]  /*0200*/  ISETP.GE.AND P0, PT, R0, 0x7, PT ;  /* 0x000000070000780c */ /* 0x000fda0003f06270 */
[----:B------:R-:W-:Y:S05]  /*0210*/  @!P0 EXIT ;  /* 0x000000000000894d */ /* 0x000fea0003800000 */
[----:B0-----:R-:W0:Y:S08]  /*0220*/  LDC R4, c[0x0][0x398] ;  /* 0x0000e600ff047b82 */ /* 0x001e300000000800 */
[----:B------:R-:W1:Y:S01]  /*0230*/  LDC.64 R6, c[0x0][0x390] ;  /* 0x0000e400ff067b82 */ /* 0x000e620000000a00 */
[----:B0-----:R-:W-:-:S05]  /*0240*/  IMAD.HI R0, R4, 0x66666667, RZ ;  /* 0x6666666704007827 */ /* 0x001fca00078e02ff */
[----:B------:R-:W-:Y:S01]  /*0250*/  SHF.R.U32.HI R5, RZ, 0x1f, R0 ;  /* 0x0000001fff057819 */ /* 0x000fe20000011600 */
[----:B-1----:R-:W-:-:S03]  /*0260*/  IMAD R7, R8, R6, R7 ;  /* 0x0000000608077224 */ /* 0x002fc600078e0207 */
[----:B------:R-:W-:Y:S01]  /*0270*/  LEA.HI.SX32 R5, R0, R5, 0x1e ;  /* 0x0000000500057211 */ /* 0x000fe200078ff2ff */
[----:B------:R-:W-:-:S04]  /*0280*/  IMAD.WIDE R2, R7, 0x4, R2 ;  /* 0x0000000407027825 */ /* 0x000fc800078e0202 */
[----:B------:R-:W-:-:S05]  /*0290*/  IMAD R5, R5, -0xa, R4 ;  /* 0xfffffff605057824 */ /* 0x000fca00078e0204 */
[----:B------:R-:W-:-:S05]  /*02a0*/  IADD3 R5, PT, PT, R5, 0x32, RZ ;  /* 0x0000003205057810 */ /* 0x000fca0007ffe0ff */
[----:B------:R-:W-:Y:S01]  /*02b0*/  STG.E desc[UR4][R2.64], R5 ;  /* 0x0000000502007986 */ /* 0x000fe2000c101904 */
[----:B------:R-:W-:Y:S05]  /*02c0*/  EXIT ;  /* 0x000000000000794d */ /* 0x000fea0003800000 */
.L_x_2:
[----:B0-----:R-:W0:Y:S02]  /*02d0*/  LDC.64 R4, c[0x0][0x390] ;  /* 0x0000e400ff047b82 */ /* 0x001e240000000a00 */
[----:B0-----:R-:W-:Y:S02]  /*02e0*/  IMAD R7, R8, R4, R5 ;  /* 0x0000000408077224 */ /* 0x001fe400078e0205 */
[----:B------:R-:W-:Y:S02]  /*02f0*/  HFMA2 R5, -RZ, RZ, 0, 1.1920928955078125e-06 ;  /* 0x00000014ff057431 */ /* 0x000fe400000001ff */
[----:B------:R-:W-:-:S05]  /*0300*/  IMAD.WIDE R2, R7, 0x4, R2 ;  /* 0x0000000407027825 */ /* 0x000fca00078e0202 */
[----:B------:R-:W-:Y:S01]  /*0310*/  STG.E desc[UR4][R2.64], R5 ;  /* 0x0000000502007986 */ /* 0x000fe2000c101904 */
[----:B------:R-:W-:Y:S05]  /*0320*/  EXIT ;  /* 0x000000000000794d */ /* 0x000fea0003800000 */
.L_x_3:
[----:B------:R-:W-:-:S00]  /*0330*/  BRA `(.L_x_3) ;  /* 0xfffffffc00fc7947 */ /* 0x000fc0000383ffff */
[----:B------:R-:W-:-:S00]  /*0340*/  NOP ;  /* 0x0000000000007918 */ /* 0x000fc00000000000 */
        /* <DEDUP_REMOVED lines=11> */
.L_x_43:


//--------------------- .text._Z16dejarCaerBloquesPiii --------------------------
	.section	.text._Z16dejarCaerBloquesPiii,"ax",@progbits
	.align	128
        .global         _Z16dejarCaerBloquesPiii
        .type           _Z16dejarCaerBloquesPiii,@function
        .size           _Z16dejarCaerBloquesPiii,(.L_x_44 - _Z16dejarCaerBloquesPiii)
        .other          _Z16dejarCaerBloquesPiii,@"STO_CUDA_ENTRY STV_DEFAULT"
_Z16dejarCaerBloquesPiii:
.text._Z16dejarCaerBloquesPiii:
[----:B------:R-:W-:Y:S01]  /*0000*/  LDC R1, c[0x0][0x37c] ;  /* 0x0000df00ff017b82 */ /* 0x000fe20000000800 */
[----:B------:R-:W0:Y:S07]  /*0010*/  S2R R8, SR_TID.X ;  /* 0x0000000000087919 */ /* 0x000e2e0000002100 */
[----:B------:R-:W0:Y:S08]  /*0020*/  S2UR UR4, SR_CTAID.X ;  /* 0x00000000000479c3 */ /* 0x000e300000002500 */
[----:B------:R-:W1:Y:S01]  /*0030*/  LDC.64 R2, c[0x0][0x388] ;  /* 0x0000e200ff027b82 */ /* 0x000e620000000a00 */
[----:B0-----:R-:W-:Y:S01]  /*0040*/  IMAD R0, R8, UR4, RZ ;  /* 0x0000000408007c24 */ /* 0x001fe2000f8e02ff */
[----:B-1----:R-:W-:Y:S01]  /*0050*/  ISETP.GE.AND P0, PT, R2, 0x1, PT ;  /* 0x000000010200780c */ /* 0x002fe20003f06270 */
[----:B------:R-:W-:-:S05]  /*0060*/  IMAD R3, R3, R2, RZ ;  /* 0x0000000203037224 */ /* 0x000fca00078e02ff */
[----:B------:R-:W-:-:S13]  /*0070*/  ISETP.GE.OR P0, PT, R0, R3, !P0 ;  /* 0x000000030000720c */ /* 0x000fda0004706670 */
[----:B------:R-:W-:Y:S05]  /*0080*/  @P0 EXIT ;  /* 0x000000000000094d */ /* 0x000fea0003800000 */
[----:B------:R-:W0:Y:S01]  /*0090*/  LDCU.64 UR6, c[0x0][0x358] ;  /* 0x00006b00ff0677ac */ /* 0x000e220008000a00 */
[----:B------:R-:W-:-:S05]  /*00a0*/  UMOV UR4, URZ ;  /* 0x000000ff00047c82 */ /* 0x000fca0008000000 */
.L_x_7:
[----:B------:R-:W1:Y:S01]  /*00b0*/  LDCU.64 UR8, c[0x0][0x388] ;  /* 0x00007100ff0877ac */ /* 0x000e620008000a00 */
[----:B------:R-:W2:Y:S01]  /*00c0*/  LDC.64 R6, c[0x0][0x380] ;  /* 0x0000e000ff067b82 */ /* 0x000ea20000000a00 */
[----:B-1----:R-:W-:-:S06]  /*00d0*/  UIMAD UR5, UR4, UR9, URZ ;  /* 0x00000009040572a4 */ /* 0x002fcc000f8e02ff */
[----:B0-----:R-:W-:-:S04]  /*00e0*/  VIADD R5, R8, UR5 ;  /* 0x0000000508057c36 */ /* 0x001fc80008000000 */
[----:B--2---:R-:W-:-:S06]  /*00f0*/  IMAD.WIDE R2, R5, 0x4, R6 ;  /* 0x0000000405027825 */ /* 0x004fcc00078e0206 */
[----:B0-----:R-:W2:Y:S01]  /*0100*/  LDG.E R2, desc[UR6][R2.64] ;  /* 0x0000000602027981 */ /* 0x001ea2000c1e1900 */
[----:B------:R-:W-:Y:S01]  /*0110*/  ISETP.LE.AND P0, PT, RZ, UR5, PT ;  /* 0x00000005ff007c0c */ /* 0x000fe2000bf03270 */
[----:B------:R-:W-:Y:S01]  /*0120*/  UIADD3 UR4, UPT, UPT, UR4, 0x1, URZ ;  /* 0x0000000104047890 */ /* 0x000fe2000fffe0ff */
[----:B------:R-:W-:Y:S03]  /*0130*/  BSSY.RECONVERGENT B0, `(.L_x_4) ;  /* 0x000000e000007945 */ /* 0x000fe60003800200 */
[----:B------:R-:W-:Y:S01]  /*0140*/  UISETP.NE.AND UP0, UPT, UR4, UR8, UPT ;  /* 0x000000080400728c */ /* 0x000fe2000bf05270 */
[----:B--2---:R-:W-:-:S13]  /*0150*/  ISETP.NE.OR P0, PT, R2, RZ, !P0 ;  /* 0x000000ff0200720c */ /* 0x004fda0004705670 */
[----:B------:R-:W-:Y:S05]  /*0160*/  @P0 BRA `(.L_x_5) ;  /* 0x0000000000280947 */ /* 0x000fea0003800000 */
[----:B------:R-:W-:-:S07]  /*0170*/  IMAD.MOV.U32 R9, RZ, RZ, R5 ;  /* 0x000000ffff097224 */ /* 0x000fce00078e0005 */
.L_x_6:
[----:B------:R-:W-:-:S05]  /*0180*/  IADD3 R11, PT, PT, R9, -UR9, RZ ;  /* 0x80000009090b7c10 */ /* 0x000fca000fffe0ff */
[----:B0-----:R-:W-:-:S05]  /*0190*/  IMAD.WIDE R2, R11, 0x4, R6 ;  /* 0x000000040b027825 */ /* 0x001fca00078e0206 */
[----:B------:R-:W2:Y:S01]  /*01a0*/  LDG.E R13, desc[UR6][R2.64] ;  /* 0x00000006020d7981 */ /* 0x000ea2000c1e1900 */
[----:B------:R-:W-:Y:S01]  /*01b0*/  IMAD.WIDE.U32 R4, R9, 0x4, R6 ;  /* 0x0000000409047825 */ /* 0x000fe200078e0006 */
[----:B------:R-:W-:Y:S02]  /*01c0*/  ISETP.GE.AND P0, PT, R11, R8, PT ;  /* 0x000000080b00720c */ /* 0x000fe40003f06270 */
[----:B------:R-:W-:Y:S02]  /*01d0*/  MOV R9, R11 ;  /* 0x0000000b00097202 */ /* 0x000fe40000000f00 */
[----:B--2---:R0:W-:Y:S04]  /*01e0*/  STG.E desc[UR6][R4.64], R13 ;  /* 0x0000000d04007986 */ /* 0x0041e8000c101906 */
[----:B------:R0:W-:Y:S05]  /*01f0*/  STG.E desc[UR6][R2.64], RZ ;  /* 0x000000ff02007986 */ /* 0x0001ea000c101906 */
[----:B------:R-:W-:Y:S05]  /*0200*/  @P0 BRA `(.L_x_6) ;  /* 0xfffffffc00dc0947 */ /* 0x000fea000383ffff */
.L_x_5:
[----:B------:R-:W-:Y:S05]  /*0210*/  BSYNC.RECONVERGENT B0 ;  /* 0x0000000000007941 */ /* 0x000fea0003800200 */
.L_x_4:
[----:B------:R-:W-:Y:S05]  /*0220*/  BRA.U UP0, `(.L_x_7) ;  /* 0xfffffffd00a07547 */ /* 0x000fea000b83ffff */
[----:B------:R-:W-:Y:S05]  /*0230*/  EXIT ;  /* 0x000000000000794d */ /* 0x000fea0003800000 */
.L_x_8:
        /* <DEDUP_REMOVED lines=12> */
.L_x_44:


//--------------------- .text._Z10activarTNTPiiiii --------------------------
	.section	.text._Z10activarTNTPiiiii,"ax",@progbits
	.align	128
        .global         _Z10activarTNTPiiiii
        .type           _Z10activarTNTPiiiii,@function
        .size           _Z10activarTNTPiiiii,(.L_x_45 - _Z10activarTNTPiiiii)
        .other          _Z10activarTNTPiiiii,@"STO_CUDA_ENTRY STV_DEFAULT"
_Z10activarTNTPiiiii:
.text._Z10activarTNTPiiiii:
[----:B------:R-:W-:Y:S01]  /*0000*/  LDC R1, c[0x0][0x37c] ;  /* 0x0000df00ff017b82 */ /* 0x000fe20000000800 */
[----:B------:R-:W0:Y:S07]  /*0010*/  S2R R3, SR_TID.X ;  /* 0x0000000000037919 */ /* 0x000e2e0000002100 */
[----:B------:R-:W0:Y:S01]  /*0020*/  S2UR UR5, SR_CTAID.X ;  /* 0x00000000000579c3 */ /* 0x000e220000002500 */
[----:B------:R-:W1:Y:S01]  /*0030*/  LDCU.64 UR6, c[0x0][0x390] ;  /* 0x00007200ff0677ac */ /* 0x000e620008000a00 */
[----:B------:R-:W2:Y:S06]  /*0040*/  S2R R2, SR_TID.Y ;  /* 0x0000000000027919 */ /* 0x000eac0000002200 */
[----:B------:R-:W0:Y:S08]  /*0050*/  LDC R0, c[0x0][0x360] ;  /* 0x0000d800ff007b82 */ /* 0x000e300000000800 */
[----:B------:R-:W2:Y:S01]  /*0060*/  S2UR UR8, SR_CTAID.Y ;  /* 0x00000000000879c3 */ /* 0x000ea20000002600 */
[----:B-1----:R-:W-:-:S07]  /*0070*/  UIMAD UR4, UR7, UR6, URZ ;  /* 0x00000006070472a4 */ /* 0x002fce000f8e02ff */
[----:B------:R-:W2:Y:S01]  /*0080*/  LDC R5, c[0x0][0x364] ;  /* 0x0000d900ff057b82 */ /* 0x000ea20000000800 */
[----:B0-----:R-:W-:-:S05]  /*0090*/  IMAD R0, R0, UR5, R3 ;  /* 0x0000000500007c24 */ /* 0x001fca000f8e0203 */
[----:B------:R-:W-:Y:S01]  /*00a0*/  ISETP.GE.AND P0, PT, R0, UR4, PT ;  /* 0x0000000400007c0c */ /* 0x000fe2000bf06270 */
[----:B--2---:R-:W-:-:S12]  /*00b0*/  IMAD R5, R5, UR8, R2 ;  /* 0x0000000805057c24 */ /* 0x004fd8000f8e0202 */
[----:B------:R-:W-:Y:S05]  /*00c0*/  @P0 EXIT ;  /* 0x000000000000094d */ /* 0x000fea0003800000 */
[----:B------:R-:W0:Y:S02]  /*00d0*/  LDCU.64 UR8, c[0x0][0x388] ;  /* 0x00007100ff0877ac */ /* 0x000e240008000a00 */
[----:B0-----:R-:W-:Y:S02]  /*00e0*/  UIADD3 UR6, UPT, UPT, UR9, 0x4, URZ ;  /* 0x0000000409067890 */ /* 0x001fe4000fffe0ff */
[----:B------:R-:W-:Y:S02]  /*00f0*/  UIADD3 UR10, UPT, UPT, UR8, 0x4, URZ ;  /* 0x00000004080a7890 */ /* 0x000fe4000fffe0ff */
[----:B------:R-:W-:Y:S02]  /*0100*/  UIADD3 UR4, UPT, UPT, UR9, -0x4, URZ ;  /* 0xfffffffc09047890 */ /* 0x000fe4000fffe0ff */
[----:B------:R-:W-:Y:S01]  /*0110*/  UIADD3 UR5, UPT, UPT, UR8, -0x4, URZ ;  /* 0xfffffffc08057890 */ /* 0x000fe2000fffe0ff */
[----:B------:R-:W-:Y:S02]  /*0120*/  ISETP.GT.AND P0, PT, R0, UR6, PT ;  /* 0x0000000600007c0c */ /* 0x000fe4000bf04270 */
[----:B------:R-:W-:-:S02]  /*0130*/  ISETP.GT.AND P1, PT, R5, UR10, PT ;  /* 0x0000000a05007c0c */ /* 0x000fc4000bf24270 */
[----:B------:R-:W-:Y:S02]  /*0140*/  ISETP.GE.AND P0, PT, R0, UR4, !P0 ;  /* 0x0000000400007c0c */ /* 0x000fe4000c706270 */
[----:B------:R-:W-:-:S04]  /*0150*/  ISETP.GE.AND P1, PT, R5, UR5, !P1 ;  /* 0x0000000505007c0c */ /* 0x000fc8000cf26270 */
[----:B------:R-:W-:-:S13]  /*0160*/  PLOP3.LUT P0, PT, P0, P1, PT, 0x80, 0x8 ;  /* 0x000000000008781c */ /* 0x000fda0000703070 */
[----:B------:R-:W-:Y:S05]  /*0170*/  @!P0 EXIT ;  /* 0x000000000000894d */ /* 0x000fea0003800000 */
[----:B------:R-:W0:Y:S01]  /*0180*/  LDC.64 R2, c[0x0][0x380] ;  /* 0x0000e000ff027b82 */ /* 0x000e220000000a00 */
[----:B------:R-:W1:Y:S01]  /*0190*/  LDCU.64 UR4, c[0x0][0x358] ;  /* 0x00006b00ff0477ac */ /* 0x000e620008000a00 */
[----:B------:R-:W-:-:S04]  /*01a0*/  IMAD R5, R0, UR7, R5 ;  /* 0x0000000700057c24 */ /* 0x000fc8000f8e0205 */
[----:B0-----:R-:W-:-:S05]  /*01b0*/  IMAD.WIDE R2, R5, 0x4, R2 ;  /* 0x0000000405027825 */ /* 0x001fca00078e0202 */
[----:B-1----:R-:W-:Y:S01]  /*01c0*/  STG.E desc[UR4][R2.64], RZ ;  /* 0x000000ff02007986 */ /* 0x002fe2000c101904 */
[----:B------:R-:W-:Y:S05]  /*01d0*/  EXIT ;  /* 0x000000000000794d */ /* 0x000fea0003800000 */
.L_x_9:
        /* <DEDUP_REMOVED lines=10> */
.L_x_45:


//--------------------- .text._Z19activarRompecabezasPiiiiii --------------------------
	.section	.text._Z19activarRompecabezasPiiiiii,"ax",@progbits
	.align	128
        .global         _Z19activarRompecabezasPiiiiii
        .type           _Z19activarRompecabezasPiiiiii,@function
        .size           _Z19activarRompecabezasPiiiiii,(.L_x_46 - _Z19activarRompecabezasPiiiiii)
        .other          _Z19activarRompecabezasPiiiiii,@"STO_CUDA_ENTRY STV_DEFAULT"
_Z19activarRompecabezasPiiiiii:
.text._Z19activarRompecabezasPiiiiii:
[----:B------:R-:W-:Y:S01]  /*0000*/  LDC R1, c[0x0][0x37c] ;  /* 0x0000df00ff017b82 */ /* 0x000fe20000000800 */
[----:B------:R-:W0:Y:S07]  /*0010*/  S2R R3, SR_TID.X ;  /* 0x0000000000037919 */ /* 0x000e2e0000002100 */
[----:B------:R-:W0:Y:S01]  /*0020*/  LDC R0, c[0x0][0x360] ;  /* 0x0000d800ff007b82 */ /* 0x000e220000000800 */
[----:B------:R-:W1:Y:S01]  /*0030*/  LDCU UR8, c[0x0][0x390] ;  /* 0x00007200ff0877ac */ /* 0x000e620008000800 */
[----:B------:R-:W-:Y:S01]  /*0040*/  BSSY.RECONVERGENT B0, `(.L_x_10) ;  /* 0x0000019000007945 */ /* 0x000fe20003800200 */
[----:B------:R-:W2:Y:S01]  /*0050*/  S2R R2, SR_TID.Y ;  /* 0x0000000000027919 */ /* 0x000ea20000002200 */
[----:B------:R-:W1:Y:S04]  /*0060*/  LDCU UR4, c[0x0][0x38c] ;  /* 0x00007180ff0477ac */ /* 0x000e680008000800 */
[----:B------:R-:W0:Y:S08]  /*0070*/  S2UR UR5, SR_CTAID.X ;  /* 0x00000000000579c3 */ /* 0x000e300000002500 */
[----:B------:R-:W2:Y:S01]  /*0080*/  S2UR UR6, SR_CTAID.Y ;  /* 0x00000000000679c3 */ /* 0x000ea20000002600 */
[----:B-1----:R-:W-:-:S07]  /*0090*/  UIMAD UR4, UR8, UR4, URZ ;  /* 0x00000004080472a4 */ /* 0x002fce000f8e02ff */
[----:B------:R-:W2:Y:S08]  /*00a0*/  LDC R7, c[0x0][0x364] ;  /* 0x0000d900ff077b82 */ /* 0x000eb00000000800 */
[----:B------:R-:W1:Y:S01]  /*00b0*/  LDC R6, c[0x0][0x398] ;  /* 0x0000e600ff067b82 */ /* 0x000e620000000800 */
[----:B0-----:R-:W-:-:S07]  /*00c0*/  IMAD R0, R0, UR5, R3 ;  /* 0x0000000500007c24 */ /* 0x001fce000f8e0203 */
[----:B------:R-:W1:Y:S08]  /*00d0*/  LDC R9, c[0x0][0x394] ;  /* 0x0000e500ff097b82 */ /* 0x000e700000000800 */
[----:B------:R-:W0:Y:S01]  /*00e0*/  LDC.64 R4, c[0x0][0x380] ;  /* 0x0000e000ff047b82 */ /* 0x000e220000000a00 */
[----:B--2---:R-:W-:Y:S01]  /*00f0*/  IMAD R7, R7, UR6, R2 ;  /* 0x0000000607077c24 */ /* 0x004fe2000f8e0202 */
[----:B------:R-:W2:Y:S03]  /*0100*/  LDCU.64 UR6, c[0x0][0x358] ;  /* 0x00006b00ff0677ac */ /* 0x000ea60008000a00 */
[----:B------:R-:W-:-:S05]  /*0110*/  IMAD R2, R0, R7, RZ ;  /* 0x0000000700027224 */ /* 0x000fca00078e02ff */
[----:B------:R-:W-:Y:S01]  /*0120*/  ISETP.GE.AND P0, PT, R2, UR4, PT ;  /* 0x0000000402007c0c */ /* 0x000fe2000bf06270 */
[----:B-1----:R-:W-:-:S04]  /*0130*/  IMAD R3, R6, UR8, R9 ;  /* 0x0000000806037c24 */ /* 0x002fc8000f8e0209 */
[----:B0-----:R-:W-:-:S08]  /*0140*/  IMAD.WIDE R4, R3, 0x4, R4 ;  /* 0x0000000403047825 */ /* 0x001fd000078e0204 */
[----:B--2---:R-:W-:Y:S05]  /*0150*/  @P0 BRA `(.L_x_11) ;  /* 0x00000000001c0947 */ /* 0x004fea0003800000 */
[----:B------:R-:W0:Y:S01]  /*0160*/  LDC.64 R2, c[0x0][0x380] ;  /* 0x0000e000ff027b82 */ /* 0x000e220000000a00 */
[----:B------:R-:W-:Y:S01]  /*0170*/  IMAD R7, R0, UR8, R7 ;  /* 0x0000000800077c24 */ /* 0x000fe2000f8e0207 */
[----:B------:R-:W1:Y:S03]  /*0180*/  LDCU UR4, c[0x0][0x388] ;  /* 0x00007100ff0477ac */ /* 0x000e660008000800 */
[----:B0-----:R-:W-:-:S05]  /*0190*/  IMAD.WIDE R2, R7, 0x4, R2 ;  /* 0x0000000407027825 */ /* 0x001fca00078e0202 */
[----:B------:R-:W1:Y:S02]  /*01a0*/  LDG.E R0, desc[UR6][R2.64] ;  /* 0x0000000602007981 */ /* 0x000e64000c1e1900 */
[----:B-1----:R-:W-:-:S13]  /*01b0*/  ISETP.NE.AND P0, PT, R0, UR4, PT ;  /* 0x0000000400007c0c */ /* 0x002fda000bf05270 */
[----:B------:R0:W-:Y:S02]  /*01c0*/  @!P0 STG.E desc[UR6][R2.64], RZ ;  /* 0x000000ff02008986 */ /* 0x0001e4000c101906 */
.L_x_11:
[----:B------:R-:W-:Y:S05]  /*01d0*/  BSYNC.RECONVERGENT B0 ;  /* 0x0000000000007941 */ /* 0x000fea0003800200 */
.L_x_10:
[----:B------:R-:W-:Y:S01]  /*01e0*/  STG.E desc[UR6][R4.64], RZ ;  /* 0x000000ff04007986 */ /* 0x000fe2000c101906 */
[----:B------:R-:W-:Y:S05]  /*01f0*/  EXIT ;  /* 0x000000000000794d */ /* 0x000fea0003800000 */
.L_x_12:
        /* <DEDUP_REMOVED lines=16> */
.L_x_46:


//--------------------- .text._Z12activarBombaPiibii --------------------------
	.section	.text._Z12activarBombaPiibii,"ax",@progbits
	.align	128
        .global         _Z12activarBombaPiibii
        .type           _Z12activarBombaPiibii,@function
        .size           _Z12activarBombaPiibii,(.L_x_47 - _Z12activarBombaPiibii)
        .other          _Z12activarBombaPiibii,@"STO_CUDA_ENTRY STV_DEFAULT"
_Z12activarBombaPiibii:
.text._Z12activarBombaPiibii:
[----:B------:R-:W-:Y:S01]  /*0000*/  LDC R1, c[0x0][0x37c] ;  /* 0x0000df00ff017b82 */ /* 0x000fe20000000800 */
[----:B------:R-:W0:Y:S01]  /*0010*/  LDCU.U8 UR4, c[0x0][0x38c] ;  /* 0x00007180ff0477ac */ /* 0x000e220008000000 */
[----:B------:R-:W1:Y:S01]  /*0020*/  S2R R5, SR_TID.X ;  /* 0x0000000000057919 */ /* 0x000e620000002100 */
[----:B0-----:R-:W-:-:S04]  /*0030*/  UPRMT UR4, UR4, 0x8880, URZ ;  /* 0x0000888004047896 */ /* 0x001fc800080000ff */
[----:B------:R-:W-:-:S07]  /*0040*/  UISETP.NE.AND UP0, UPT, UR4, URZ, UPT ;  /* 0x000000ff0400728c */ /* 0x000fce000bf05270 */
[----:B------:R-:W0:Y:S02]  /*0050*/  LDCU.64 UR4, c[0x0][0x358] ;  /* 0x00006b00ff0477ac */ /* 0x000e240008000a00 */
[----:B------:R-:W-:Y:S05]  /*0060*/  BRA.U !UP0, `(.L_x_13) ;  /* 0x00000001082c7547 */ /* 0x000fea000b800000 */
[----:B------:R-:W1:Y:S01]  /*0070*/  LDCU UR6, c[0x0][0x388] ;  /* 0x00007100ff0677ac */ /* 0x000e620008000800 */
[----:B------:R-:W2:Y:S01]  /*0080*/  LDCU UR7, c[0x0][0x390] ;  /* 0x00007200ff0777ac */ /* 0x000ea20008000800 */
[----:B-1----:R-:W-:-:S04]  /*0090*/  VIMNMX R0, PT, PT, R5, UR6, !PT ;  /* 0x0000000605007c48 */ /* 0x002fc8000ffe0100 */
[----:B--2---:R-:W-:-:S13]  /*00a0*/  ISETP.GE.AND P0, PT, R0, UR7, PT ;  /* 0x0000000700007c0c */ /* 0x004fda000bf06270 */
[----:B0-----:R-:W-:Y:S05]  /*00b0*/  @P0 EXIT ;  /* 0x000000000000094d */ /* 0x001fea0003800000 */
[----:B------:R-:W0:Y:S08]  /*00c0*/  LDC R0, c[0x0][0x394] ;  /* 0x0000e500ff007b82 */ /* 0x000e300000000800 */
[----:B------:R-:W1:Y:S01]  /*00d0*/  LDC.64 R2, c[0x0][0x380] ;  /* 0x0000e000ff027b82 */ /* 0x000e620000000a00 */
[----:B0-----:R-:W-:-:S04]  /*00e0*/  IMAD R5, R0, UR6, R5 ;  /* 0x0000000600057c24 */ /* 0x001fc8000f8e0205 */
[----:B-1----:R-:W-:-:S05]  /*00f0*/  IMAD.WIDE R2, R5, 0x4, R2 ;  /* 0x0000000405027825 */ /* 0x002fca00078e0202 */
[----:B------:R-:W-:Y:S01]  /*0100*/  STG.E desc[UR4][R2.64], RZ ;  /* 0x000000ff02007986 */ /* 0x000fe2000c101904 */
[----:B------:R-:W-:Y:S05]  /*0110*/  EXIT ;  /* 0x000000000000794d */ /* 0x000fea0003800000 */
.L_x_13:
[----:B------:R-:W2:Y:S01]  /*0120*/  LDC R4, c[0x0][0x394] ;  /* 0x0000e500ff047b82 */ /* 0x000ea20000000800 */
[----:B------:R-:W1:Y:S02]  /*0130*/  LDCU UR6, c[0x0][0x388] ;  /* 0x00007100ff0677ac */ /* 0x000e640008000800 */
[----:B-1----:R-:W-:-:S04]  /*0140*/  VIMNMX R0, PT, PT, R5, UR6, !PT ;  /* 0x0000000605007c48 */ /* 0x002fc8000ffe0100 */
[----:B--2---:R-:W-:-:S13]  /*0150*/  ISETP.GE.AND P0, PT, R0, R4, PT ;  /* 0x000000040000720c */ /* 0x004fda0003f06270 */
[----:B0-----:R-:W-:Y:S05]  /*0160*/  @P0 EXIT ;  /* 0x000000000000094d */ /* 0x001fea0003800000 */
[----:B------:R-:W0:Y:S01]  /*0170*/  LDC.64 R2, c[0x0][0x380] ;  /* 0x0000e000ff027b82 */ /* 0x000e220000000a00 */
[----:B------:R-:W-:-:S04]  /*0180*/  IMAD R5, R5, R4, UR6 ;  /* 0x0000000605057e24 */ /* 0x000fc8000f8e0204 */
[----:B0-----:R-:W-:-:S05]  /*0190*/  IMAD.WIDE R2, R5, 0x4, R2 ;  /* 0x0000000405027825 */ /* 0x001fca00078e0202 */
[----:B------:R-:W-:Y:S01]  /*01a0*/  STG.E desc[UR4][R2.64], RZ ;  /* 0x000000ff02007986 */ /* 0x000fe2000c101904 */
[----:B------:R-:W-:Y:S05]  /*01b0*/  EXIT ;  /* 0x000000000000794d */ /* 0x000fea0003800000 */
.L_x_14:
        /* <DEDUP_REMOVED lines=12> */
.L_x_47:


//--------------------- .text._Z15eliminarBloquesPiiiii --------------------------
	.section	.text._Z15eliminarBloquesPiiiii,"ax",@progbits
	.align	128
        .global         _Z15eliminarBloquesPiiiii
        .type           _Z15eliminarBloquesPiiiii,@function
        .size           _Z15eliminarBloquesPiiiii,(.L_x_48 - _Z15eliminarBloquesPiiiii)
        .other          _Z15eliminarBloquesPiiiii,@"STO_CUDA_ENTRY STV_DEFAULT"
_Z15eliminarBloquesPiiiii:
.text._Z15eliminarBloquesPiiiii:
[----:B------:R-:W-:Y:S08]  /*0000*/  LDC R1, c[0x0][0x37c] ;  /* 0x0000df00ff017b82 */ /* 0x000ff00000000800 */
[----:B------:R-:W0:Y:S01]  /*0010*/  LDC.64 R10, c[0x0][0x390] ;  /* 0x0000e400ff0a7b82 */ /* 0x000e220000000a00 */
[----:B------:R-:W1:Y:S01]  /*0020*/  LDCU.64 UR4, c[0x0][0x380] ;  /* 0x00007000ff0477ac */ /* 0x000e620008000a00 */
[----:B------:R-:W2:Y:S06]  /*0030*/  LDCU.64 UR10, c[0x0][0x358] ;  /* 0x00006b00ff0a77ac */ /* 0x000eac0008000a00 */
[----:B------:R-:W0:Y:S01]  /*0040*/  LDC.64 R6, c[0x0][0x388] ;  /* 0x0000e200ff067b82 */ /* 0x000e220000000a00 */
[----:B-1----:R-:W-:-:S02]  /*0050*/  MOV R2, UR4 ;  /* 0x0000000400027c02 */ /* 0x002fc40008000f00 */
[----:B------:R-:W-:Y:S01]  /*0060*/  MOV R3, UR5 ;  /* 0x0000000500037c02 */ /* 0x000fe20008000f00 */
[----:B0-----:R-:W-:-:S04]  /*0070*/  IMAD R9, R10, R7, R11 ;  /* 0x000000070a097224 */ /* 0x001fc800078e020b */
[----:B------:R-:W-:-:S05]  /*0080*/  IMAD.WIDE R8, R9, 0x4, R2 ;  /* 0x0000000409087825 */ /* 0x000fca00078e0202 */
[----:B--2---:R0:W5:Y:S01]  /*0090*/  LDG.E R0, desc[UR10][R8.64] ;  /* 0x0000000a08007981 */ /* 0x004162000c1e1900 */
[----:B------:R-:W1:Y:S01]  /*00a0*/  S2UR UR4, SR_CTAID.X ;  /* 0x00000000000479c3 */ /* 0x000e620000002500 */
[----:B------:R-:W-:Y:S01]  /*00b0*/  IMAD R6, R7, R6, RZ ;  /* 0x0000000607067224 */ /* 0x000fe200078e02ff */
[----:B------:R-:W2:Y:S01]  /*00c0*/  LDCU UR5, c[0x0][0x390] ;  /* 0x00007200ff0577ac */ /* 0x000ea20008000800 */
[----:B------:R-:W3:Y:S01]  /*00d0*/  S2R R4, SR_TID.X ;  /* 0x0000000000047919 */ /* 0x000ee20000002100 */
[----:B------:R-:W-:Y:S01]  /*00e0*/  BSSY.RECONVERGENT B0, `(.L_x_15) ;  /* 0x0000068000007945 */ /* 0x000fe20003800200 */
[----:B-1----:R-:W-:Y:S01]  /*00f0*/  ISETP.NE.AND P0, PT, R10, UR4, PT ;  /* 0x000000040a007c0c */ /* 0x002fe2000bf05270 */
[----:B---3--:R-:W-:-:S05]  /*0100*/  IMAD R5, R4, UR4, RZ ;  /* 0x0000000404057c24 */ /* 0x008fca000f8e02ff */
[----:B------:R-:W-:-:S13]  /*0110*/  ISETP.GE.OR P0, PT, R5, R6, P0 ;  /* 0x000000060500720c */ /* 0x000fda0000706670 */
[----:B0-2---:R-:W-:Y:S05]  /*0120*/  @P0 BRA `(.L_x_16) ;  /* 0x00000004008c0947 */ /* 0x005fea0003800000 */
[----:B------:R-:W-:Y:S01]  /*0130*/  ISETP.GE.AND P0, PT, R11, 0x1, PT ;  /* 0x000000010b00780c */ /* 0x000fe20003f06270 */
[----:B------:R-:W0:-:S12]  /*0140*/  LDCU UR4, c[0x0][0x394] ;  /* 0x00007280ff0477ac */ /* 0x000e180008000800 */
[----:B------:R-:W-:Y:S05]  /*0150*/  @!P0 BRA `(.L_x_17) ;  /* 0x00000000003c8947 */ /* 0x000fea0003800000 */
[----:B------:R-:W-:Y:S01]  /*0160*/  IMAD R7, R10, R7, -0x1 ;  /* 0xffffffff0a077424 */ /* 0x000fe200078e0207 */
[----:B------:R-:W1:Y:S01]  /*0170*/  LDCU.64 UR8, c[0x0][0x380] ;  /* 0x00007000ff0877ac */ /* 0x000e620008000a00 */
[----:B------:R-:W-:-:S05]  /*0180*/  NOP ;  /* 0x0000000000007918 */ /* 0x000fca0000000000 */
.L_x_18:
[----:B-1----:R-:W-:Y:S01]  /*0190*/  MOV R2, UR8 ;  /* 0x0000000800027c02 */ /* 0x002fe20008000f00 */
[----:B0-----:R-:W-:Y:S02]  /*01a0*/  VIADD R9, R7, UR4 ;  /* 0x0000000407097c36 */ /* 0x001fe40008000000 */
[----:B------:R-:W-:Y:S02]  /*01b0*/  IMAD.U32 R3, RZ, RZ, UR9 ;  /* 0x00000009ff037e24 */ /* 0x000fe4000f8e00ff */
[----:B------:R-:W-:-:S06]  /*01c0*/  IMAD.WIDE R8, R9, 0x4, R2 ;  /* 0x0000000409087825 */ /* 0x000fcc00078e0202 */
[----:B------:R-:W2:Y:S02]  /*01d0*/  LDG.E R9, desc[UR10][R8.64] ;  /* 0x0000000a08097981 */ /* 0x000ea4000c1e1900 */
[----:B--2--5:R-:W-:-:S13]  /*01e0*/  ISETP.NE.AND P0, PT, R9, R0, PT ;  /* 0x000000000900720c */ /* 0x024fda0003f05270 */
[----:B------:R-:W-:Y:S05]  /*01f0*/  @P0 BRA `(.L_x_17) ;  /* 0x0000000000140947 */ /* 0x000fea0003800000 */
[----:B------:R-:W-:Y:S02]  /*0200*/  UISETP.GT.U32.AND UP0, UPT, UR4, 0x1, UPT ;  /* 0x000000010400788c */ /* 0x000fe4000bf04070 */
[----:B------:R-:W-:-:S07]  /*0210*/  UIADD3 UR6, UPT, UPT, UR4, -0x1, URZ ;  /* 0xffffffff04067890 */ /* 0x000fce000fffe0ff */
[----:B------:R-:W-:Y:S01]  /*0220*/  UMOV UR4, UR6 ;  /* 0x0000000600047c82 */ /* 0x000fe20008000000 */
[----:B------:R-:W-:Y:S05]  /*0230*/  BRA.U UP0, `(.L_x_18) ;  /* 0xfffffffd00d47547 */ /* 0x000fea000b83ffff */
[----:B------:R-:W-:-:S05]  /*0240*/  UMOV UR4, URZ ;  /* 0x000000ff00047c82 */ /* 0x000fca0008000000 */
.L_x_17:
[----:B------:R-:W1:Y:S01]  /*0250*/  LDCU UR6, c[0x0][0x38c] ;  /* 0x00007180ff0677ac */ /* 0x000e620008000800 */
[----:B------:R-:W2:Y:S01]  /*0260*/  LDCU UR7, c[0x0][0x394] ;  /* 0x00007280ff0777ac */ /* 0x000ea20008000800 */
[----:B------:R-:W3:Y:S01]  /*0270*/  LDCU UR9, c[0x0][0x394] ;  /* 0x00007280ff0977ac */ /* 0x000ee20008000800 */
[----:B-1----:R-:W-:-:S04]  /*0280*/  UIADD3 UR8, UPT, UPT, UR6, -0x1, URZ ;  /* 0xffffffff06087890 */ /* 0x002fc8000fffe0ff */
[----:B--2---:R-:W-:Y:S01]  /*0290*/  UISETP.GT.AND UP0, UPT, UR8, UR7, UPT ;  /* 0x000000070800728c */ /* 0x004fe2000bf04270 */
[----:B---3--:R-:W-:-:S08]  /*02a0*/  MOV R7, UR9 ;  /* 0x0000000900077c02 */ /* 0x008fd00008000f00 */
[----:B------:R-:W-:Y:S05]  /*02b0*/  BRA.U !UP0, `(.L_x_19) ;  /* 0x00000001083c7547 */ /* 0x000fea000b800000 */
[----:B------:R-:W1:Y:S01]  /*02c0*/  LDCU UR7, c[0x0][0x390] ;  /* 0x00007200ff0777ac */ /* 0x000e620008000800 */
[----:B------:R-:W-:Y:S01]  /*02d0*/  IMAD.U32 R7, RZ, RZ, UR9 ;  /* 0x00000009ff077e24 */ /* 0x000fe2000f8e00ff */
[----:B------:R-:W2:Y:S01]  /*02e0*/  LDCU.64 UR12, c[0x0][0x380] ;  /* 0x00007000ff0c77ac */ /* 0x000ea20008000a00 */
[----:B-1----:R-:W-:-:S12]  /*02f0*/  UIMAD UR6, UR7, UR6, 0x1 ;  /* 0x00000001070674a4 */ /* 0x002fd8000f8e0206 */
.L_x_20:
[----:B------:R-:W-:Y:S01]  /*0300*/  IADD3 R9, PT, PT, R7, UR6, RZ ;  /* 0x0000000607097c10 */ /* 0x000fe2000fffe0ff */
[----:B--2---:R-:W-:Y:S01]  /*0310*/  IMAD.U32 R2, RZ, RZ, UR12 ;  /* 0x0000000cff027e24 */ /* 0x004fe2000f8e00ff */
[----:B------:R-:W-:-:S03]  /*0320*/  MOV R3, UR13 ;  /* 0x0000000d00037c02 */ /* 0x000fc60008000f00 */
[----:B------:R-:W-:-:S06]  /*0330*/  IMAD.WIDE R8, R9, 0x4, R2 ;  /* 0x0000000409087825 */ /* 0x000fcc00078e0202 */
[----:B------:R-:W2:Y:S02]  /*0340*/  LDG.E R9, desc[UR10][R8.64] ;  /* 0x0000000a08097981 */ /* 0x000ea4000c1e1900 */
[----:B--2--5:R-:W-:-:S13]  /*0350*/  ISETP.NE.AND P0, PT, R9, R0, PT ;  /* 0x000000000900720c */ /* 0x024fda0003f05270 */
[----:B------:R-:W-:Y:S05]  /*0360*/  @P0 BRA `(.L_x_19) ;  /* 0x0000000000100947 */ /* 0x000fea0003800000 */
[----:B------:R-:W-:-:S05]  /*0370*/  VIADD R7, R7, 0x1 ;  /* 0x0000000107077836 */ /* 0x000fca0000000000 */
[----:B------:R-:W-:-:S13]  /*0380*/  ISETP.NE.AND P0, PT, R7, UR8, PT ;  /* 0x0000000807007c0c */ /* 0x000fda000bf05270 */
[----:B------:R-:W-:Y:S05]  /*0390*/  @P0 BRA `(.L_x_20) ;  /* 0xfffffffc00d80947 */ /* 0x000fea000383ffff */
[----:B------:R-:W-:-:S07]  /*03a0*/  MOV R7, UR8 ;  /* 0x0000000800077c02 */ /* 0x000fce0008000f00 */
.L_x_19:
[----:B0-----:R-:W-:-:S13]  /*03b0*/  ISETP.GT.AND P0, PT, R7, UR4, PT ;  /* 0x0000000407007c0c */ /* 0x001fda000bf04270 */
[----:B------:R-:W-:Y:S05]  /*03c0*/  @!P0 BRA `(.L_x_16) ;  /* 0x0000000000e48947 */ /* 0x000fea0003800000 */
[----:B------:R-:W-:-:S05]  /*03d0*/  VIADD R7, R7, -UR4 ;  /* 0x8000000407077c36 */ /* 0x000fca0008000000 */
[C---:B------:R-:W-:Y:S02]  /*03e0*/  ISETP.GE.U32.AND P1, PT, R7.reuse, 0x7, PT ;  /* 0x000000070700780c */ /* 0x040fe40003f26070 */
[----:B------:R-:W-:-:S04]  /*03f0*/  IADD3 R11, PT, PT, R7, 0x1, RZ ;  /* 0x00000001070b7810 */ /* 0x000fc80007ffe0ff */
[----:B------:R-:W-:-:S04]  /*0400*/  LOP3.LUT R12, R11, 0x7, RZ, 0xc0, !PT ;  /* 0x000000070b0c7812 */ /* 0x000fc800078ec0ff */
[----:B------:R-:W-:-:S03]  /*0410*/  ISETP.NE.AND P0, PT, R12, RZ, PT ;  /* 0x000000ff0c00720c */ /* 0x000fc60003f05270 */
[----:B------:R-:W-:Y:S10]  /*0420*/  @!P1 BRA `(.L_x_21) ;  /* 0x0000000000509947 */ /* 0x000ff40003800000 */
[----:B------:R-:W0:Y:S01]  /*0430*/  LDCU UR6, c[0x0][0x390] ;  /* 0x00007200ff0677ac */ /* 0x000e220008000800 */
[----:B------:R-:W-:Y:S01]  /*0440*/  LOP3.LUT R7, R11, 0xfffffff8, RZ, 0xc0, !PT ;  /* 0xfffffff80b077812 */ /* 0x000fe200078ec0ff */
[----:B------:R-:W0:Y:S04]  /*0450*/  LDCU UR7, c[0x0][0x38c] ;  /* 0x00007180ff0777ac */ /* 0x000e280008000800 */
[----:B------:R-:W-:Y:S01]  /*0460*/  IMAD.MOV R10, RZ, RZ, -R7 ;  /* 0x000000ffff0a7224 */ /* 0x000fe200078e0a07 */
[----:B0-----:R-:W-:-:S06]  /*0470*/  UIMAD UR6, UR6, UR7, UR4 ;  /* 0x00000007060672a4 */ /* 0x001fcc000f8e0204 */
[----:B------:R-:W-:-:S07]  /*0480*/  MOV R7, UR6 ;  /* 0x0000000600077c02 */ /* 0x000fce0008000f00 */
.L_x_22:
[C---:B0-----:R-:W-:Y:S01]  /*0490*/  IMAD.WIDE R8, R7.reuse, 0x4, R2 ;  /* 0x0000000407087825 */ /* 0x041fe200078e0202 */
[----:B------:R-:W-:Y:S01]  /*04a0*/  UIADD3 UR4, UPT, UPT, UR4, 0x8, URZ ;  /* 0x0000000804047890 */ /* 0x000fe2000fffe0ff */
[----:B------:R-:W-:Y:S02]  /*04b0*/  IADD3 R7, PT, PT, R7, 0x8, RZ ;  /* 0x0000000807077810 */ /* 0x000fe40007ffe0ff */
[----:B------:R-:W-:Y:S01]  /*04c0*/  VIADD R10, R10, 0x8 ;  /* 0x000000080a0a7836 */ /* 0x000fe20000000000 */
[----:B------:R0:W-:Y:S04]  /*04d0*/  STG.E desc[UR10][R8.64], RZ ;  /* 0x000000ff08007986 */ /* 0x0001e8000c10190a */
[----:B------:R0:W-:Y:S01]  /*04e0*/  STG.E desc[UR10][R8.64+0x4], RZ ;  /* 0x000004ff08007986 */ /* 0x0001e2000c10190a */
[----:B------:R-:W-:-:S03]  /*04f0*/  ISETP.NE.AND P1, PT, R10, RZ, PT ;  /* 0x000000ff0a00720c */ /* 0x000fc60003f25270 */
[----:B------:R0:W-:Y:S04]  /*0500*/  STG.E desc[UR10][R8.64+0x8], RZ ;  /* 0x000008ff08007986 */ /* 0x0001e8000c10190a */
[----:B------:R0:W-:Y:S04]  /*0510*/  STG.E desc[UR10][R8.64+0xc], RZ ;  /* 0x00000cff08007986 */ /* 0x0001e8000c10190a */
[----:B------:R0:W-:Y:S04]  /*0520*/  STG.E desc[UR10][R8.64+0x10], RZ ;  /* 0x000010ff08007986 */ /* 0x0001e8000c10190a */
[----:B------:R0:W-:Y:S04]  /*0530*/  STG.E desc[UR10][R8.64+0x14], RZ ;  /* 0x000014ff08007986 */ /* 0x0001e8000c10190a */
[----:B------:R0:W-:Y:S04]  /*0540*/  STG.E desc[UR10][R8.64+0x18], RZ ;  /* 0x000018ff08007986 */ /* 0x0001e8000c10190a */
[----:B------:R0:W-:Y:S01]  /*0550*/  STG.E desc[UR10][R8.64+0x1c], RZ ;  /* 0x00001cff08007986 */ /* 0x0001e2000c10190a */
[----:B------:R-:W-:Y:S05]  /*0560*/  @P1 BRA `(.L_x_22) ;  /* 0xfffffffc00c81947 */ /* 0x000fea000383ffff */
.L_x_21:
[----:B------:R-:W-:Y:S05]  /*0570*/  @!P0 BRA `(.L_x_16) ;  /* 0x0000000000788947 */ /* 0x000fea0003800000 */
[----:B------:R-:W-:Y:S02]  /*0580*/  ISETP.GE.U32.AND P0, PT, R12, 0x4, PT ;  /* 0x000000040c00780c */ /* 0x000fe40003f06070 */
[----:B------:R-:W-:-:S04]  /*0590*/  LOP3.LUT R13, R11, 0x3, RZ, 0xc0, !PT ;  /* 0x000000030b0d7812 */ /* 0x000fc800078ec0ff */
[----:B------:R-:W-:-:S07]  /*05a0*/  ISETP.NE.AND P1, PT, R13, RZ, PT ;  /* 0x000000ff0d00720c */ /* 0x000fce0003f25270 */
[----:B------:R-:W-:Y:S06]  /*05b0*/  @!P0 BRA `(.L_x_23) ;  /* 0x0000000000248947 */ /* 0x000fec0003800000 */
[----:B------:R-:W1:Y:S08]  /*05c0*/  LDC R7, c[0x0][0x390] ;  /* 0x0000e400ff077b82 */ /* 0x000e700000000800 */
[----:B0-----:R-:W1:Y:S02]  /*05d0*/  LDC R8, c[0x0][0x38c] ;  /* 0x0000e300ff087b82 */ /* 0x001e640000000800 */
[----:B-1----:R-:W-:Y:S01]  /*05e0*/  IMAD R7, R7, R8, UR4 ;  /* 0x0000000407077e24 */ /* 0x002fe2000f8e0208 */
[----:B------:R-:W-:-:S03]  /*05f0*/  UIADD3 UR4, UPT, UPT, UR4, 0x4, URZ ;  /* 0x0000000404047890 */ /* 0x000fc6000fffe0ff */
[----:B------:R-:W-:-:S05]  /*0600*/  IMAD.WIDE R8, R7, 0x4, R2 ;  /* 0x0000000407087825 */ /* 0x000fca00078e0202 */
[----:B------:R1:W-:Y:S04]  /*0610*/  STG.E desc[UR10][R8.64], RZ ;  /* 0x000000ff08007986 */ /* 0x0003e8000c10190a */
[----:B------:R1:W-:Y:S04]  /*0620*/  STG.E desc[UR10][R8.64+0x4], RZ ;  /* 0x000004ff08007986 */ /* 0x0003e8000c10190a */
[----:B------:R1:W-:Y:S04]  /*0630*/  STG.E desc[UR10][R8.64+0x8], RZ ;  /* 0x000008ff08007986 */ /* 0x0003e8000c10190a */
[----:B------:R1:W-:Y:S02]  /*0640*/  STG.E desc[UR10][R8.64+0xc], RZ ;  /* 0x00000cff08007986 */ /* 0x0003e4000c10190a */
.L_x_23:
[----:B------:R-:W-:Y:S05]  /*0650*/  @!P1 BRA `(.L_x_16) ;  /* 0x0000000000409947 */ /* 0x000fea0003800000 */
[----:B------:R-:W-:Y:S02]  /*0660*/  LOP3.LUT R7, R11, 0x1, RZ, 0xc0, !PT ;  /* 0x000000010b077812 */ /* 0x000fe400078ec0ff */
[----:B------:R-:W-:Y:S02]  /*0670*/  ISETP.NE.AND P0, PT, R13, 0x1, PT ;  /* 0x000000010d00780c */ /* 0x000fe40003f05270 */
[----:B------:R-:W-:-:S13]  /*0680*/  ISETP.NE.U32.AND P1, PT, R7, 0x1, PT ;  /* 0x000000010700780c */ /* 0x000fda0003f25070 */
[----:B------:R-:W2:Y:S08]  /*0690*/  @!P1 LDC R10, c[0x0][0x390] ;  /* 0x0000e400ff0a9b82 */ /* 0x000eb00000000800 */
[----:B------:R-:W3:Y:S01]  /*06a0*/  @!P1 LDC R11, c[0x0][0x38c] ;  /* 0x0000e300ff0b9b82 */ /* 0x000ee20000000800 */
[----:B------:R-:W-:Y:S05]  /*06b0*/  @!P0 BRA `(.L_x_24) ;  /* 0x00000000001c8947 */ /* 0x000fea0003800000 */
[----:B------:R-:W4:Y:S08]  /*06c0*/  LDC R7, c[0x0][0x390] ;  /* 0x0000e400ff077b82 */ /* 0x000f300000000800 */
[----:B01----:R-:W4:Y:S02]  /*06d0*/  LDC R8, c[0x0][0x38c] ;  /* 0x0000e300ff087b82 */ /* 0x003f240000000800 */
[----:B----4-:R-:W-:Y:S01]  /*06e0*/  IMAD R7, R7, R8, UR4 ;  /* 0x0000000407077e24 */ /* 0x010fe2000f8e0208 */
[----:B------:R-:W-:-:S03]  /*06f0*/  UIADD3 UR4, UPT, UPT, UR4, 0x2, URZ ;  /* 0x0000000204047890 */ /* 0x000fc6000fffe0ff */
[----:B------:R-:W-:-:S05]  /*0700*/  IMAD.WIDE R8, R7, 0x4, R2 ;  /* 0x0000000407087825 */ /* 0x000fca00078e0202 */
[----:B------:R4:W-:Y:S04]  /*0710*/  STG.E desc[UR10][R8.64], RZ ;  /* 0x000000ff08007986 */ /* 0x0009e8000c10190a */
[----:B------:R4:W-:Y:S02]  /*0720*/  STG.E desc[UR10][R8.64+0x4], RZ ;  /* 0x000004ff08007986 */ /* 0x0009e4000c10190a */
.L_x_24:
[----:B--23--:R-:W-:-:S04]  /*0730*/  @!P1 IMAD R7, R10, R11, UR4 ;  /* 0x000000040a079e24 */ /* 0x00cfc8000f8e020b */
[----:B------:R-:W-:-:S05]  /*0740*/  @!P1 IMAD.WIDE R2, R7, 0x4, R2 ;  /* 0x0000000407029825 */ /* 0x000fca00078e0202 */
[----:B------:R2:W-:Y:S02]  /*0750*/  @!P1 STG.E desc[UR10][R2.64], RZ ;  /* 0x000000ff02009986 */ /* 0x0005e4000c10190a */
.L_x_16:
[----:B------:R-:W-:Y:S05]  /*0760*/  BSYNC.RECONVERGENT B0 ;  /* 0x0000000000007941 */ /* 0x000fea0003800200 */
.L_x_15:
[----:B------:R-:W3:Y:S01]  /*0770*/  LDCU UR4, c[0x0][0x394] ;  /* 0x00007280ff0477ac */ /* 0x000ee20008000800 */
[----:B------:R-:W-:Y:S01]  /*0780*/  BAR.SYNC.DEFER_BLOCKING 0x0 ;  /* 0x0000000000007b1d */ /* 0x000fe20000010000 */
[----:B---3--:R-:W-:-:S04]  /*0790*/  ISETP.NE.AND P0, PT, R4, UR4, PT ;  /* 0x0000000404007c0c */ /* 0x008fc8000bf05270 */
[----:B------:R-:W-:-:S13]  /*07a0*/  ISETP.GE.OR P0, PT, R5, R6, P0 ;  /* 0x000000060500720c */ /* 0x000fda0000706670 */
[----:B------:R-:W-:Y:S05]  /*07b0*/  @P0 EXIT ;  /* 0x000000000000094d */ /* 0x000fea0003800000 */
[----:B------:R-:W3:Y:S01]  /*07c0*/  LDC R6, c[0x0][0x38c] ;  /* 0x0000e300ff067b82 */ /* 0x000ee20000000800 */
[----:B------:R-:W0:Y:S01]  /*07d0*/  LDCU UR4, c[0x0][0x390] ;  /* 0x00007200ff0477ac */ /* 0x000e220008000800 */
[----:B------:R-:W1:Y:S06]  /*07e0*/  LDCU UR6, c[0x0][0x390] ;  /* 0x00007200ff0677ac */ /* 0x000e6c0008000800 */
[----:B------:R-:W1:Y:S08]  /*07f0*/  LDC R7, c[0x0][0x394] ;  /* 0x0000e500ff077b82 */ /* 0x000e700000000800 */
[----:B------:R-:W1:Y:S01]  /*0800*/  LDC.64 R4, c[0x0][0x380] ;  /* 0x0000e000ff047b82 */ /* 0x000e620000000a00 */
[----:B0-----:R-:W-:-:S04]  /*0810*/  UISETP.LT.AND UP0, UPT, URZ, UR4, UPT ;  /* 0x00000004ff00728c */ /* 0x001fc8000bf01270 */
[----:B------:R-:W-:-:S12]  /*0820*/  USEL UR4, URZ, UR4, UP0 ;  /* 0x00000004ff047287 */ /* 0x000fd80008000000 */
.L_x_26:
[----:B-1----:R-:W-:Y:S02]  /*0830*/  UISETP.GE.AND UP0, UPT, UR6, 0x1, UPT ;  /* 0x000000010600788c */ /* 0x002fe4000bf06270 */
[----:B------:R-:W-:-:S07]  /*0840*/  UMOV UR7, UR6 ;  /* 0x0000000600077c82 */ /* 0x000fce0008000000 */
[----:B------:R-:W-:Y:S05]  /*0850*/  BRA.U !UP0, `(.L_x_25) ;  /* 0x00000001081c7547 */ /* 0x000fea000b800000 */
[----:B------:R-:W-:-:S06]  /*0860*/  UIADD3 UR6, UPT, UPT, UR6, -0x1, URZ ;  /* 0xffffffff06067890 */ /* 0x000fcc000fffe0ff */
[----:B--23--:R-:W-:-:S04]  /*0870*/  IMAD R3, R6, UR6, R7 ;  /* 0x0000000606037c24 */ /* 0x00cfc8000f8e0207 */
[----:B------:R-:W-:-:S06]  /*0880*/  IMAD.WIDE R2, R3, 0x4, R4 ;  /* 0x0000000403027825 */ /* 0x000fcc00078e0204 */
[----:B------:R-:W2:Y:S02]  /*0890*/  LDG.E R3, desc[UR10][R2.64] ;  /* 0x0000000a02037981 */ /* 0x000ea4000c1e1900 */
[----:B--2--5:R-:W-:-:S13]  /*08a0*/  ISETP.NE.AND P0, PT, R3, R0, PT ;  /* 0x000000000300720c */ /* 0x024fda0003f05270 */
[----:B------:R-:W-:Y:S05]  /*08b0*/  @!P0 BRA `(.L_x_26) ;  /* 0xfffffffc00dc8947 */ /* 0x000fea000383ffff */
[----:B------:R-:W-:-:S05]  /*08c0*/  UMOV UR4, UR7 ;  /* 0x0000000700047c82 */ /* 0x000fca0008000000 */
.L_x_25:
[----:B---3--:R-:W0:Y:S01]  /*08d0*/  LDC R6, c[0x0][0x388] ;  /* 0x0000e200ff067b82 */ /* 0x008e220000000800 */
[----:B------:R-:W1:Y:S07]  /*08e0*/  LDCU UR8, c[0x0][0x38c] ;  /* 0x00007180ff0877ac */ /* 0x000e6e0008000800 */
[----:B--2---:R-:W0:Y:S08]  /*08f0*/  LDC R3, c[0x0][0x390] ;  /* 0x0000e400ff037b82 */ /* 0x004e300000000800 */
[----:B------:R-:W2:Y:S08]  /*0900*/  LDC R7, c[0x0][0x394] ;  /* 0x0000e500ff077b82 */ /* 0x000eb00000000800 */
[----:B------:R-:W3:Y:S01]  /*0910*/  LDC.64 R4, c[0x0][0x380] ;  /* 0x0000e000ff047b82 */ /* 0x000ee20000000a00 */
[----:B01----:R-:W-:-:S07]  /*0920*/  VIADDMNMX R6, R6, 0xffffffff, R3, !PT ;  /* 0xffffffff06067846 */ /* 0x003fce0007800103 */
.L_x_28:
[----:B------:R-:W-:Y:S01]  /*0930*/  ISETP.NE.AND P0, PT, R6, UR5, PT ;  /* 0x0000000506007c0c */ /* 0x000fe2000bf05270 */
[----:B------:R-:W-:-:S12]  /*0940*/  UMOV UR6, UR5 ;  /* 0x0000000500067c82 */ /* 0x000fd80008000000 */
[----:B------:R-:W-:Y:S05]  /*0950*/  @!P0 BRA `(.L_x_27) ;  /* 0x0000000000208947 */ /* 0x000fea0003800000 */
[----:B------:R-:W-:-:S06]  /*0960*/  UIMAD UR7, UR5, UR8, UR8 ;  /* 0x00000008050772a4 */ /* 0x000fcc000f8e0208 */
[----:B--2---:R-:W-:-:S04]  /*0970*/  VIADD R3, R7, UR7 ;  /* 0x0000000707037c36 */ /* 0x004fc80008000000 */
[----:B---3--:R-:W-:-:S06]  /*0980*/  IMAD.WIDE R2, R3, 0x4, R4 ;  /* 0x0000000403027825 */ /* 0x008fcc00078e0204 */
[----:B------:R-:W2:Y:S01]  /*0990*/  LDG.E R3, desc[UR10][R2.64] ;  /* 0x0000000a02037981 */ /* 0x000ea2000c1e1900 */
[----:B------:R-:W-:Y:S01]  /*09a0*/  UIADD3 UR5, UPT, UPT, UR5, 0x1, URZ ;  /* 0x0000000105057890 */ /* 0x000fe2000fffe0ff */
[----:B--2--5:R-:W-:-:S13]  /*09b0*/  ISETP.NE.AND P0, PT, R3, R0, PT ;  /* 0x000000000300720c */ /* 0x024fda0003f05270 */
[----:B------:R-:W-:Y:S05]  /*09c0*/  @!P0 BRA `(.L_x_28) ;  /* 0xfffffffc00d88947 */ /* 0x000fea000383ffff */
[----:B------:R-:W-:-:S07]  /*09d0*/  MOV R6, UR6 ;  /* 0x0000000600067c02 */ /* 0x000fce0008000f00 */
.L_x_27:
[----:B------:R-:W-:-:S13]  /*09e0*/  ISETP.GT.AND P0, PT, R6, UR4, PT ;  /* 0x0000000406007c0c */ /* 0x000fda000bf04270 */
[----:B------:R-:W-:Y:S05]  /*09f0*/  @!P0 EXIT ;  /* 0x000000000000894d */ /* 0x000fea0003800000 */
[----:B------:R-:W-:-:S05]  /*0a00*/  VIADD R6, R6, -UR4 ;  /* 0x8000000406067c36 */ /* 0x000fca0008000000 */
[C---:B------:R-:W-:Y:S02]  /*0a10*/  ISETP.GE.U32.AND P1, PT, R6.reuse, 0x7, PT ;  /* 0x000000070600780c */ /* 0x040fe40003f26070 */
[----:B-----5:R-:W-:-:S04]  /*0a20*/  IADD3 R0, PT, PT, R6, 0x1, RZ ;  /* 0x0000000106007810 */ /* 0x020fc80007ffe0ff */
[----:B------:R-:W-:-:S04]  /*0a30*/  LOP3.LUT R22, R0, 0x7, RZ, 0xc0, !PT ;  /* 0x0000000700167812 */ /* 0x000fc800078ec0ff */
[----:B------:R-:W-:-:S03]  /*0a40*/  ISETP.NE.AND P0, PT, R22, RZ, PT ;  /* 0x000000ff1600720c */ /* 0x000fc60003f05270 */
[----:B------:R-:W-:Y:S10]  /*0a50*/  @!P1 BRA `(.L_x_29) ;  /* 0x00000000006c9947 */ /* 0x000ff40003800000 */
[----:B------:R-:W0:Y:S01]  /*0a60*/  LDC R23, c[0x0][0x38c] ;  /* 0x0000e300ff177b82 */ /* 0x000e220000000800 */
[----:B---3--:R-:W-:-:S05]  /*0a70*/  LOP3.LUT R4, R0, 0xfffffff8, RZ, 0xc0, !PT ;  /* 0xfffffff800047812 */ /* 0x008fca00078ec0ff */
[----:B------:R-:W-:Y:S02]  /*0a80*/  IMAD.MOV R20, RZ, RZ, -R4 ;  /* 0x000000ffff147224 */ /* 0x000fe400078e0a04 */
[----:B------:R-:W0:Y:S08]  /*0a90*/  LDC R6, c[0x0][0x394] ;  /* 0x0000e500ff067b82 */ /* 0x000e300000000800 */
[----:B------:R-:W1:Y:S01]  /*0aa0*/  LDC.64 R2, c[0x0][0x380] ;  /* 0x0000e000ff027b82 */ /* 0x000e620000000a00 */
[----:B0-----:R-:W-:-:S07]  /*0ab0*/  IMAD R21, R23, UR4, R6 ;  /* 0x0000000417157c24 */ /* 0x001fce000f8e0206 */
.L_x_30:
[----:B01----:R-:W-:Y:S01]  /*0ac0*/  IMAD.WIDE R4, R21, 0x4, R2 ;  /* 0x0000000415047825 */ /* 0x003fe200078e0202 */
[----:B------:R-:W-:Y:S01]  /*0ad0*/  IADD3 R20, PT, PT, R20, 0x8, RZ ;  /* 0x0000000814147810 */ /* 0x000fe20007ffe0ff */
[----:B------:R-:W-:Y:S02]  /*0ae0*/  UIADD3 UR4, UPT, UPT, UR4, 0x8, URZ ;  /* 0x0000000804047890 */ /* 0x000fe4000fffe0ff */
[C---:B------:R-:W-:Y:S01]  /*0af0*/  IMAD R21, R23.reuse, 0x8, R21 ;  /* 0x0000000817157824 */ /* 0x040fe200078e0215 */
[----:B------:R0:W-:Y:S01]  /*0b00*/  STG.E desc[UR10][R4.64], RZ ;  /* 0x000000ff04007986 */ /* 0x0001e2000c10190a */
[----:B--2---:R-:W-:Y:S01]  /*0b10*/  IMAD.WIDE R6, R23, 0x4, R4 ;  /* 0x0000000417067825 */ /* 0x004fe200078e0204 */
[----:B------:R-:W-:-:S04]  /*0b20*/  ISETP.NE.AND P1, PT, R20, RZ, PT ;  /* 0x000000ff1400720c */ /* 0x000fc80003f25270 */
[----:B------:R0:W-:Y:S01]  /*0b30*/  STG.E desc[UR10][R6.64], RZ ;  /* 0x000000ff06007986 */ /* 0x0001e2000c10190a */
[----:B----4-:R-:W-:-:S05]  /*0b40*/  IMAD.WIDE R8, R23, 0x4, R6 ;  /* 0x0000000417087825 */ /* 0x010fca00078e0206 */
[----:B------:R0:W-:Y:S01]  /*0b50*/  STG.E desc[UR10][R8.64], RZ ;  /* 0x000000ff08007986 */ /* 0x0001e2000c10190a */
[----:B------:R-:W-:-:S05]  /*0b60*/  IMAD.WIDE R10, R23, 0x4, R8 ;  /* 0x00000004170a7825 */ /* 0x000fca00078e0208 */
        /* <DEDUP_REMOVED lines=9> */
[----:B------:R-:W-:Y:S05]  /*0c00*/  @P1 BRA `(.L_x_30) ;  /* 0xfffffffc00ac1947 */ /* 0x000fea000383ffff */
.L_x_29:
[----:B------:R-:W-:Y:S05]  /*0c10*/  @!P0 EXIT ;  /* 0x000000000000894d */ /* 0x000fea0003800000 */
[----:B------:R-:W-:Y:S02]  /*0c20*/  ISETP.GE.U32.AND P0, PT, R22, 0x4, PT ;  /* 0x000000041600780c */ /* 0x000fe40003f06070 */
[----:B0-----:R-:W-:-:S04]  /*0c30*/  LOP3.LUT R10, R0, 0x3, RZ, 0xc0, !PT ;  /* 0x00000003000a7812 */ /* 0x001fc800078ec0ff */
[----:B------:R-:W-:-:S07]  /*0c40*/  ISETP.NE.AND P1, PT, R10, RZ, PT ;  /* 0x000000ff0a00720c */ /* 0x000fce0003f25270 */
[----:B------:R-:W-:Y:S06]  /*0c50*/  @!P0 BRA `(.L_x_31) ;  /* 0x0000000000348947 */ /* 0x000fec0003800000 */
[----:B----4-:R-:W0:Y:S08]  /*0c60*/  LDC R9, c[0x0][0x38c] ;  /* 0x0000e300ff097b82 */ /* 0x010e300000000800 */
[----:B---3--:R-:W0:Y:S08]  /*0c70*/  LDC R4, c[0x0][0x394] ;  /* 0x0000e500ff047b82 */ /* 0x008e300000000800 */
[----:B------:R-:W1:Y:S01]  /*0c80*/  LDC.64 R2, c[0x0][0x380] ;  /* 0x0000e000ff027b82 */ /* 0x000e620000000a00 */
[----:B0-----:R-:W-:Y:S01]  /*0c90*/  IMAD R5, R9, UR4, R4 ;  /* 0x0000000409057c24 */ /* 0x001fe2000f8e0204 */
[----:B------:R-:W-:-:S03]  /*0ca0*/  UIADD3 UR4, UPT, UPT, UR4, 0x4, URZ ;  /* 0x0000000404047890 */ /* 0x000fc6000fffe0ff */
[----:B-1----:R-:W-:-:S05]  /*0cb0*/  IMAD.WIDE R2, R5, 0x4, R2 ;  /* 0x0000000405027825 */ /* 0x002fca00078e0202 */
[----:B------:R0:W-:Y:S01]  /*0cc0*/  STG.E desc[UR10][R2.64], RZ ;  /* 0x000000ff02007986 */ /* 0x0001e2000c10190a */
[----:B------:R-:W-:-:S05]  /*0cd0*/  IMAD.WIDE R4, R9, 0x4, R2 ;  /* 0x0000000409047825 */ /* 0x000fca00078e0202 */
[----:B------:R0:W-:Y:S01]  /*0ce0*/  STG.E desc[UR10][R4.64], RZ ;  /* 0x000000ff04007986 */ /* 0x0001e2000c10190a */
[----:B--2---:R-:W-:-:S05]  /*0cf0*/  IMAD.WIDE R6, R9, 0x4, R4 ;  /* 0x0000000409067825 */ /* 0x004fca00078e0204 */
[----:B------:R0:W-:Y:S01]  /*0d00*/  STG.E desc[UR10][R6.64], RZ ;  /* 0x000000ff06007986 */ /* 0x0001e2000c10190a */
[----:B------:R-:W-:-:S05]  /*0d10*/  IMAD.WIDE R8, R9, 0x4, R6 ;  /* 0x0000000409087825 */ /* 0x000fca00078e0206 */
[----:B------:R0:W-:Y:S02]  /*0d20*/  STG.E desc[UR10][R8.64], RZ ;  /* 0x000000ff08007986 */ /* 0x0001e4000c10190a */
.L_x_31:
[----:B------:R-:W-:Y:S05]  /*0d30*/  @!P1 EXIT ;  /* 0x000000000000994d */ /* 0x000fea0003800000 */
[----:B------:R-:W-:Y:S02]  /*0d40*/  ISETP.NE.AND P0, PT, R10, 0x1, PT ;  /* 0x000000010a00780c */ /* 0x000fe40003f05270 */
[----:B------:R-:W-:-:S04]  /*0d50*/  LOP3.LUT R0, R0, 0x1, RZ, 0xc0, !PT ;  /* 0x0000000100007812 */ /* 0x000fc800078ec0ff */
[----:B------:R-:W-:-:S07]  /*0d60*/  ISETP.NE.U32.AND P1, PT, R0, 0x1, PT ;  /* 0x000000010000780c */ /* 0x000fce0003f25070 */
[----:B------:R-:W-:Y:S06]  /*0d70*/  @!P0 BRA `(.L_x_32) ;  /* 0x0000000000248947 */ /* 0x000fec0003800000 */
[----:B0--3--:R-:W2:Y:S08]  /*0d80*/  LDC R5, c[0x0][0x38c] ;  /* 0x0000e300ff057b82 */ /* 0x009eb00000000800 */
[----:B------:R-:W2:Y:S08]  /*0d90*/  LDC R0, c[0x0][0x394] ;  /* 0x0000e500ff007b82 */ /* 0x000eb00000000800 */
[----:B------:R-:W0:Y:S01]  /*0da0*/  LDC.64 R2, c[0x0][0x380] ;  /* 0x0000e000ff027b82 */ /* 0x000e220000000a00 */
[----:B--2---:R-:W-:Y:S01]  /*0db0*/  IMAD R7, R5, UR4, R0 ;  /* 0x0000000405077c24 */ /* 0x004fe2000f8e0200 */
[----:B------:R-:W-:-:S03]  /*0dc0*/  UIADD3 UR4, UPT, UPT, UR4, 0x2, URZ ;  /* 0x0000000204047890 */ /* 0x000fc6000fffe0ff */
[----:B0-----:R-:W-:-:S05]  /*0dd0*/  IMAD.WIDE R2, R7, 0x4, R2 ;  /* 0x0000000407027825 */ /* 0x001fca00078e0202 */
[----:B------:R1:W-:Y:S01]  /*0de0*/  STG.E desc[UR10][R2.64], RZ ;  /* 0x000000ff02007986 */ /* 0x0003e2000c10190a */
[----:B------:R-:W-:-:S05]  /*0df0*/  IMAD.WIDE R4, R5, 0x4, R2 ;  /* 0x0000000405047825 */ /* 0x000fca00078e0202 */
[----:B------:R1:W-:Y:S02]  /*0e00*/  STG.E desc[UR10][R4.64], RZ ;  /* 0x000000ff04007986 */ /* 0x0003e4000c10190a */
.L_x_32:
[----:B------:R-:W-:Y:S05]  /*0e10*/  @P1 EXIT ;  /* 0x000000000000194d */ /* 0x000fea0003800000 */
[----:B01-3--:R-:W0:Y:S08]  /*0e20*/  LDC R5, c[0x0][0x38c] ;  /* 0x0000e300ff057b82 */ /* 0x00be300000000800 */
[----:B------:R-:W0:Y:S08]  /*0e30*/  LDC R0, c[0x0][0x394] ;  /* 0x0000e500ff007b82 */ /* 0x000e300000000800 */
[----:B------:R-:W1:Y:S01]  /*0e40*/  LDC.64 R2, c[0x0][0x380] ;  /* 0x0000e000ff027b82 */ /* 0x000e620000000a00 */
[----:B0-----:R-:W-:-:S04]  /*0e50*/  IMAD R5, R5, UR4, R0 ;  /* 0x0000000405057c24 */ /* 0x001fc8000f8e0200 */
[----:B-1----:R-:W-:-:S05]  /*0e60*/  IMAD.WIDE R2, R5, 0x4, R2 ;  /* 0x0000000405027825 */ /* 0x002fca00078e0202 */
[----:B------:R-:W-:Y:S01]  /*0e70*/  STG.E desc[UR10][R2.64], RZ ;  /* 0x000000ff02007986 */ /* 0x000fe2000c10190a */
[----:B------:R-:W-:Y:S05]  /*0e80*/  EXIT ;  /* 0x000000000000794d */ /* 0x000fea0003800000 */
.L_x_33:
        /* <DEDUP_REMOVED lines=15> */
.L_x_48:


//--------------------- .text._Z15rellenarTableroPiiiiP17curandStateXORWOWi --------------------------
	.section	.text._Z15rellenarTableroPiiiiP17curandStateXORWOWi,"ax",@progbits
	.align	128
        .global         _Z15rellenarTableroPiiiiP17curandStateXORWOWi
        .type           _Z15rellenarTableroPiiiiP17curandStateXORWOWi,@function
        .size           _Z15rellenarTableroPiiiiP17curandStateXORWOWi,(.L_x_49 - _Z15rellenarTableroPiiiiP17curandStateXORWOWi)
        .other          _Z15rellenarTableroPiiiiP17curandStateXORWOWi,@"STO_CUDA_ENTRY STV_DEFAULT"
_Z15rellenarTableroPiiiiP17curandStateXORWOWi:
.text._Z15rellenarTableroPiiiiP17curandStateXORWOWi:
[----:B------:R-:W-:Y:S01]  /*0000*/  LDC R1, c[0x0][0x37c] ;  /* 0x0000df00ff017b82 */ /* 0x000fe20000000800 */
[----:B------:R-:W0:Y:S07]  /*0010*/  S2R R2, SR_TID.Y ;  /* 0x0000000000027919 */ /* 0x000e2e0000002200 */
[----:B------:R-:W1:Y:S01]  /*0020*/  LDC R0, c[0x0][0x360] ;  /* 0x0000d800ff007b82 */ /* 0x000e620000000800 */
[----:B------:R-:W2:Y:S01]  /*0030*/  LDCU.64 UR6, c[0x0][0x388] ;  /* 0x00007100ff0677ac */ /* 0x000ea20008000a00 */
[----:B------:R-:W1:Y:S06]  /*0040*/  S2R R5, SR_TID.X ;  /* 0x0000000000057919 */ /* 0x000e6c0000002100 */
[----:B------:R-:W0:Y:S08]  /*0050*/  S2UR UR5, SR_CTAID.Y ;  /* 0x00000000000579c3 */ /* 0x000e300000002600 */
[----:B------:R-:W0:Y:S08]  /*0060*/  LDC R3, c[0x0][0x364] ;  /* 0x0000d900ff037b82 */ /* 0x000e300000000800 */
[----:B------:R-:W1:Y:S01]  /*0070*/  S2UR UR4, SR_CTAID.X ;  /* 0x00000000000479c3 */ /* 0x000e620000002500 */
[----:B0-----:R-:W-:-:S05]  /*0080*/  IMAD R3, R3, UR5, R2 ;  /* 0x0000000503037c24 */ /* 0x001fca000f8e0202 */
[----:B--2---:R-:W-:Y:S01]  /*0090*/  ISETP.GE.AND P0, PT, R3, UR7, PT ;  /* 0x0000000703007c0c */ /* 0x004fe2000bf06270 */
[----:B-1----:R-:W-:-:S05]  /*00a0*/  IMAD R0, R0, UR4, R5 ;  /* 0x0000000400007c24 */ /* 0x002fca000f8e0205 */
[----:B------:R-:W-:-:S13]  /*00b0*/  ISETP.GE.OR P0, PT, R0, UR6, P0 ;  /* 0x0000000600007c0c */ /* 0x000fda0008706670 */
[----:B------:R-:W-:Y:S05]  /*00c0*/  @P0 EXIT ;  /* 0x000000000000094d */ /* 0x000fea0003800000 */
[----:B------:R-:W0:Y:S01]  /*00d0*/  LDC.64 R12, c[0x0][0x380] ;  /* 0x0000e000ff0c7b82 */ /* 0x000e220000000a00 */
[----:B------:R-:W1:Y:S01]  /*00e0*/  LDCU.64 UR4, c[0x0][0x358] ;  /* 0x00006b00ff0477ac */ /* 0x000e620008000a00 */
[----:B------:R-:W-:-:S04]  /*00f0*/  IMAD R16, R0, UR7, R3 ;  /* 0x0000000700107c24 */ /* 0x000fc8000f8e0203 */
[----:B0-----:R-:W-:-:S05]  /*0100*/  IMAD.WIDE R12, R16, 0x4, R12 ;  /* 0x00000004100c7825 */ /* 0x001fca00078e020c */
[----:B-1----:R-:W2:Y:S02]  /*0110*/  LDG.E R0, desc[UR4][R12.64] ;  /* 0x000000040c007981 */ /* 0x002ea4000c1e1900 */
[----:B--2---:R-:W-:-:S13]  /*0120*/  ISETP.NE.AND P0, PT, R0, RZ, PT ;  /* 0x000000ff0000720c */ /* 0x004fda0003f05270 */
[----:B------:R-:W-:Y:S05]  /*0130*/  @P0 EXIT ;  /* 0x000000000000094d */ /* 0x000fea0003800000 */
[----:B------:R-:W0:Y:S01]  /*0140*/  LDC R2, c[0x0][0x3a0] ;  /* 0x0000e800ff027b82 */ /* 0x000e220000000800 */
[----:B------:R-:W-:Y:S01]  /*0150*/  IMAD.MOV.U32 R6, RZ, RZ, -0x266e14b1 ;  /* 0xd991eb4fff067424 */ /* 0x000fe200078e00ff */
[----:B------:R-:W-:Y:S01]  /*0160*/  SHF.R.S32.HI R17, RZ, 0x1f, R16 ;  /* 0x0000001fff117819 */ /* 0x000fe20000011410 */
[----:B------:R-:W-:Y:S04]  /*0170*/  BSSY.RECONVERGENT B0, `(.L_x_34) ;  /* 0x00000e3000007945 */ /* 0x000fe80003800200 */
[----:B------:R-:W-:Y:S01]  /*0180*/  IMAD R3, R17, 0x30, RZ ;  /* 0x0000003011037824 */ /* 0x000fe200078e02ff */
[----:B------:R-:W1:Y:S01]  /*0190*/  LDC.64 R10, c[0x0][0x398] ;  /* 0x0000e600ff0a7b82 */ /* 0x000e620000000a00 */
[C---:B0-----:R-:W-:Y:S02]  /*01a0*/  LOP3.LUT R0, R2.reuse, 0xaad26b49, RZ, 0x3c, !PT ;  /* 0xaad26b4902007812 */ /* 0x041fe400078e3cff */
[----:B------:R-:W-:-:S03]  /*01b0*/  ISETP.GT.AND P0, PT, R2, -0x1, PT ;  /* 0xffffffff0200780c */ /* 0x000fc60003f04270 */
[----:B------:R-:W-:Y:S01]  /*01c0*/  IMAD R7, R0, 0x4182bed5, RZ ;  /* 0x4182bed500077824 */ /* 0x000fe200078e02ff */
[----:B------:R-:W-:Y:S01]  /*01d0*/  SEL R6, R6, 0x8bf16996, P0 ;  /* 0x8bf1699606067807 */ /* 0x000fe20000000000 */
[C---:B-1----:R-:W-:Y:S01]  /*01e0*/  IMAD.WIDE.U32 R10, R16.reuse, 0x30, R10 ;  /* 0x00000030100a7825 */ /* 0x042fe200078e000a */
[----:B------:R-:W-:Y:S02]  /*01f0*/  ISETP.NE.AND P0, PT, R16, RZ, PT ;  /* 0x000000ff1000720c */ /* 0x000fe40003f05270 */
[C---:B------:R-:W-:Y:S01]  /*0200*/  LOP3.LUT R8, R7.reuse, 0x159a55e5, RZ, 0x3c, !PT ;  /* 0x159a55e507087812 */ /* 0x040fe200078e3cff */
[C---:B------:R-:W-:Y:S02]  /*0210*/  IMAD.IADD R0, R7.reuse, 0x1, R6 ;  /* 0x0000000107007824 */ /* 0x040fe400078e0206 */
[C---:B------:R-:W-:Y:S01]  /*0220*/  VIADD R9, R6.reuse, 0x1f123bb5 ;  /* 0x1f123bb506097836 */ /* 0x040fe20000000000 */
[----:B------:R-:W-:Y:S01]  /*0230*/  LOP3.LUT R6, R6, 0x5491333, RZ, 0x3c, !PT ;  /* 0x0549133306067812 */ /* 0x000fe200078e3cff */
[----:B------:R-:W-:-:S02]  /*0240*/  VIADD R5, R7, 0x75bcd15 ;  /* 0x075bcd1507057836 */ /* 0x000fc40000000000 */
[----:B------:R-:W-:Y:S02]  /*0250*/  IMAD.IADD R11, R11, 0x1, R3 ;  /* 0x000000010b0b7824 */ /* 0x000fe400078e0203 */
[----:B------:R-:W-:Y:S02]  /*0260*/  VIADD R7, R7, 0x583f19 ;  /* 0x00583f1907077836 */ /* 0x000fe40000000000 */
[----:B------:R-:W-:Y:S01]  /*0270*/  VIADD R4, R0, 0x64f0c9 ;  /* 0x0064f0c900047836 */ /* 0x000fe20000000000 */
[----:B------:R0:W-:Y:S04]  /*0280*/  STG.E.64 desc[UR4][R10.64+0x8], R8 ;  /* 0x000008080a007986 */ /* 0x0001e8000c101b04 */
[----:B------:R0:W-:Y:S04]  /*0290*/  STG.E.64 desc[UR4][R10.64+0x10], R6 ;  /* 0x000010060a007986 */ /* 0x0001e8000c101b04 */
[----:B------:R0:W-:Y:S01]  /*02a0*/  STG.E.64 desc[UR4][R10.64], R4 ;  /* 0x000000040a007986 */ /* 0x0001e2000c101b04 */
[----:B------:R-:W-:Y:S05]  /*02b0*/  @!P0 BRA `(.L_x_35) ;  /* 0x0000000c00388947 */ /* 0x000fea0003800000 */
[----:B0-----:R-:W-:-:S07]  /*02c0*/  IMAD.MOV.U32 R4, RZ, RZ, RZ ;  /* 0x000000ffff047224 */ /* 0x001fce00078e00ff */
.L_x_41:
[----:B------:R-:W-:Y:S01]  /*02d0*/  LOP3.LUT R18, R16, 0x3, RZ, 0xc0, !PT ;  /* 0x0000000310127812 */ /* 0x000fe200078ec0ff */
[----:B------:R-:W-:Y:S03]  /*02e0*/  BSSY.RECONVERGENT B1, `(.L_x_36) ;  /* 0x00000c5000017945 */ /* 0x000fe60003800200 */
[----:B------:R-:W-:-:S04]  /*02f0*/  ISETP.NE.U32.AND P0, PT, R18, RZ, PT ;  /* 0x000000ff1200720c */ /* 0x000fc80003f05070 */
[----:B------:R-:W-:-:S13]  /*0300*/  ISETP.NE.AND.EX P0, PT, RZ, RZ, PT, P0 ;  /* 0x000000ffff00720c */ /* 0x000fda0003f05300 */
[----:B0-----:R-:W-:Y:S05]  /*0310*/  @!P0 BRA `(.L_x_37) ;  /* 0x0000000c00048947 */ /* 0x001fea0003800000 */
[----:B------:R-:W0:Y:S01]  /*0320*/  LDC.64 R2, c[0x4][RZ] ;  /* 0x01000000ff027b82 */ /* 0x000e220000000a00 */
[----:B------:R-:W-:Y:S02]  /*0330*/  IMAD.MOV.U32 R19, RZ, RZ, RZ ;  /* 0x000000ffff137224 */ /* 0x000fe400078e00ff */
[----:B0-----:R-:W-:-:S07]  /*0340*/  IMAD.WIDE.U32 R2, R4, 0xc80, R2 ;  /* 0x00000c8004027825 */ /* 0x001fce00078e0002 */
.L_x_40:
[----:B------:R-:W-:Y:S01]  /*0350*/  IMAD.MOV.U32 R21, RZ, RZ, RZ ;  /* 0x000000ffff157224 */ /* 0x000fe200078e00ff */
[----:B0-----:R-:W-:Y:S02]  /*0360*/  CS2R R6, SRZ ;  /* 0x0000000000067805 */ /* 0x001fe4000001ff00 */
[----:B------:R-:W-:Y:S01]  /*0370*/  CS2R R8, SRZ ;  /* 0x0000000000087805 */ /* 0x000fe2000001ff00 */
[----:B------:R-:W-:-:S07]  /*0380*/  IMAD.MOV.U32 R5, RZ, RZ, RZ ;  /* 0x000000ffff057224 */ /* 0x000fce00078e00ff */
.L_x_39:
[----:B------:R-:W-:-:S05]  /*0390*/  IMAD.WIDE.U32 R14, R21, 0x4, R10 ;  /* 0x00000004150e7825 */ /* 0x000fca00078e000a */
[----:B------:R0:W5:Y:S01]  /*03a0*/  LDG.E R20, desc[UR4][R14.64+0x4] ;  /* 0x000004040e147981 */ /* 0x000162000c1e1900 */
[----:B------:R-:W-:Y:S02]  /*03b0*/  IMAD.SHL.U32 R22, R21, 0x20, RZ ;  /* 0x0000002015167824 */ /* 0x000fe400078e00ff */
[----:B------:R-:W-:-:S07]  /*03c0*/  IMAD.MOV.U32 R23, RZ, RZ, RZ ;  /* 0x000000ffff177224 */ /* 0x000fce00078e00ff */
.L_x_38:
[----:B-----5:R-:W-:Y:S01]  /*03d0*/  SHF.R.U32.HI R27, RZ, R23, R20 ;  /* 0x00000017ff1b7219 */ /* 0x020fe20000011614 */
[----:B0-----:R-:W-:-:S03]  /*03e0*/  IMAD.IADD R14, R22, 0x1, R23 ;  /* 0x00000001160e7824 */ /* 0x001fc600078e0217 */
[----:B------:R-:W-:-:S04]  /*03f0*/  LOP3.LUT R15, R27, 0x1, RZ, 0xc0, !PT ;  /* 0x000000011b0f7812 */ /* 0x000fc800078ec0ff */
[----:B------:R-:W-:Y:S01]  /*0400*/  ISETP.NE.U32.AND P0, PT, R15, 0x1, PT ;  /* 0x000000010f00780c */ /* 0x000fe20003f05070 */
[----:B------:R-:W-:-:S04]  /*0410*/  IMAD R15, R14, 0x5, RZ ;  /* 0x000000050e0f7824 */ /* 0x000fc800078e02ff */
[----:B------:R-:W-:-:S08]  /*0420*/  IMAD.WIDE.U32 R14, R15, 0x4, R2 ;  /* 0x000000040f0e7825 */ /* 0x000fd000078e0002 */
[----:B------:R-:W2:Y:S04]  /*0430*/  @!P0 LDG.E R24, desc[UR4][R14.64] ;  /* 0x000000040e188981 */ /* 0x000ea8000c1e1900 */
[----:B------:R-:W3:Y:S04]  /*0440*/  @!P0 LDG.E R26, desc[UR4][R14.64+0x8] ;  /* 0x000008040e1a8981 */ /* 0x000ee8000c1e1900 */
[----:B------:R-:W4:Y:S01]  /*0450*/  @!P0 LDG.E R25, desc[UR4][R14.64+0x4] ;  /* 0x000004040e198981 */ /* 0x000f22000c1e1900 */
[----:B------:R-:W-:-:S03]  /*0460*/  R2P PR, R27, 0x7e ;  /* 0x0000007e1b007804 */ /* 0x000fc60000000000 */
[----:B------:R-:W4:Y:S10]  /*0470*/  @!P0 LDG.E R29, desc[UR4][R14.64+0xc] ;  /* 0x00000c040e1d8981 */ /* 0x000f34000c1e1900 */
[----:B------:R-:W4:Y:S01]  /*0480*/  @P2 LDG.E R28, desc[UR4][R14.64+0x38] ;  /* 0x000038040e1c2981 */ /* 0x000f22000c1e1900 */
[----:B--2---:R-:W-:-:S03]  /*0490*/  @!P0 LOP3.LUT R5, R5, R24, RZ, 0x3c, !PT ;  /* 0x0000001805058212 */ /* 0x004fc600078e3cff */
[----:B------:R-:W2:Y:S01]  /*04a0*/  @!P0 LDG.E R24, desc[UR4][R14.64+0x10] ;  /* 0x000010040e188981 */ /* 0x000ea2000c1e1900 */
[----:B---3--:R-:W-:-:S03]  /*04b0*/  @!P0 LOP3.LUT R9, R9, R26, RZ, 0x3c, !PT ;  /* 0x0000001a09098212 */ /* 0x008fc600078e3cff */
[----:B------:R-:W3:Y:S01]  /*04c0*/  @P1 LDG.E R26, desc[UR4][R14.64+0x24] ;  /* 0x000024040e1a1981 */ /* 0x000ee2000c1e1900 */
[----:B----4-:R-:W-:-:S03]  /*04d0*/  @!P0 LOP3.LUT R8, R8, R25, RZ, 0x3c, !PT ;  /* 0x0000001908088212 */ /* 0x010fc600078e3cff */
[----:B------:R-:W4:Y:S01]  /*04e0*/  @P3 LDG.E R25, desc[UR4][R14.64+0x4c] ;  /* 0x00004c040e193981 */ /* 0x000f22000c1e1900 */
[----:B--2---:R-:W-:-:S03]  /*04f0*/  @!P0 LOP3.LUT R7, R7, R24, RZ, 0x3c, !PT ;  /* 0x0000001807078212 */ /* 0x004fc600078e3cff */
[----:B------:R-:W2:Y:S01]  /*0500*/  @P1 LDG.E R24, desc[UR4][R14.64+0x14] ;  /* 0x000014040e181981 */ /* 0x000ea2000c1e1900 */
[----:B---3--:R-:W-:-:S03]  /*0510*/  @P1 LOP3.LUT R7, R7, R26, RZ, 0x3c, !PT ;  /* 0x0000001a07071212 */ /* 0x008fc600078e3cff */
[----:B------:R-:W3:Y:S01]  /*0520*/  @P4 LDG.E R26, desc[UR4][R14.64+0x60] ;  /* 0x000060040e1a4981 */ /* 0x000ee2000c1e1900 */
[----:B------:R-:W-:-:S03]  /*0530*/  @P2 LOP3.LUT R7, R7, R28, RZ, 0x3c, !PT ;  /* 0x0000001c07072212 */ /* 0x000fc600078e3cff */
[----:B------:R-:W2:Y:S01]  /*0540*/  @P5 LDG.E R28, desc[UR4][R14.64+0x74] ;  /* 0x000074040e1c5981 */ /* 0x000ea2000c1e1900 */
[----:B----4-:R-:W-:-:S03]  /*0550*/  @P3 LOP3.LUT R7, R7, R25, RZ, 0x3c, !PT ;  /* 0x0000001907073212 */ /* 0x010fc600078e3cff */
[----:B------:R-:W4:Y:S01]  /*0560*/  @P6 LDG.E R25, desc[UR4][R14.64+0x88] ;  /* 0x000088040e196981 */ /* 0x000f22000c1e1900 */
[----:B------:R-:W-:-:S03]  /*0570*/  @!P0 LOP3.LUT R6, R6, R29, RZ, 0x3c, !PT ;  /* 0x0000001d06068212 */ /* 0x000fc600078e3cff */
[----:B------:R-:W4:Y:S01]  /*0580*/  @P1 LDG.E R29, desc[UR4][R14.64+0x20] ;  /* 0x000020040e1d1981 */ /* 0x000f22000c1e1900 */
[----:B---3--:R-:W-:Y:S02]  /*0590*/  @P4 LOP3.LUT R7, R7, R26, RZ, 0x3c, !PT ;  /* 0x0000001a07074212 */ /* 0x008fe400078e3cff */
[----:B--2---:R-:W-:Y:S01]  /*05a0*/  @P1 LOP3.LUT R5, R5, R24, RZ, 0x3c, !PT ;  /* 0x0000001805051212 */ /* 0x004fe200078e3cff */
[----:B------:R-:W2:Y:S01]  /*05b0*/  @P2 LDG.E R26, desc[UR4][R14.64+0x28] ;  /* 0x000028040e1a2981 */ /* 0x000ea2000c1e1900 */
[----:B------:R-:W-:-:S03]  /*05c0*/  @P5 LOP3.LUT R7, R7, R28, RZ, 0x3c, !PT ;  /* 0x0000001c07075212 */ /* 0x000fc600078e3cff */
[----:B------:R-:W3:Y:S01]  /*05d0*/  @P1 LDG.E R24, desc[UR4][R14.64+0x1c] ;  /* 0x00001c040e181981 */ /* 0x000ee2000c1e1900 */
[----:B----4-:R-:W-:-:S03]  /*05e0*/  @P6 LOP3.LUT R7, R7, R25, RZ, 0x3c, !PT ;  /* 0x0000001907076212 */ /* 0x010fc600078e3cff */
[----:B------:R-:W4:Y:S01]  /*05f0*/  @P1 LDG.E R25, desc[UR4][R14.64+0x18] ;  /* 0x000018040e191981 */ /* 0x000f22000c1e1900 */
[----:B------:R-:W-:-:S03]  /*0600*/  @P1 LOP3.LUT R6, R6, R29, RZ, 0x3c, !PT ;  /* 0x0000001d06061212 */ /* 0x000fc600078e3cff */
[----:B------:R-:W4:Y:S01]  /*0610*/  @P2 LDG.E R29, desc[UR4][R14.64+0x34] ;  /* 0x000034040e1d2981 */ /* 0x000f22000c1e1900 */
[----:B--2---:R-:W-:-:S03]  /*0620*/  @P2 LOP3.LUT R5, R5, R26, RZ, 0x3c, !PT ;  /* 0x0000001a05052212 */ /* 0x004fc600078e3cff */
[----:B------:R-:W2:Y:S01]  /*0630*/  @P3 LDG.E R26, desc[UR4][R14.64+0x3c] ;  /* 0x00003c040e1a3981 */ /* 0x000ea2000c1e1900 */
[----:B---3--:R-:W-:-:S03]  /*0640*/  @P1 LOP3.LUT R9, R9, R24, RZ, 0x3c, !PT ;  /* 0x0000001809091212 */ /* 0x008fc600078e3cff */
        /* <DEDUP_REMOVED lines=27> */
[----:B------:R-:W-:Y:S02]  /*0800*/  LOP3.LUT P0, RZ, R27, 0x80, RZ, 0xc0, !PT ;  /* 0x000000801bff7812 */ /* 0x000fe4000780c0ff */
[----:B------:R-:W-:Y:S02]  /*0810*/  @P5 LOP3.LUT R6, R6, R29, RZ, 0x3c, !PT ;  /* 0x0000001d06065212 */ /* 0x000fe400078e3cff */
[----:B------:R-:W4:Y:S01]  /*0820*/  @P6 LDG.E R29, desc[UR4][R14.64+0x84] ;  /* 0x000084040e1d6981 */ /* 0x000f22000c1e1900 */
[----:B--2---:R-:W-:-:S08]  /*0830*/  @P6 LOP3.LUT R5, R5, R26, RZ, 0x3c, !PT ;  /* 0x0000001a05056212 */ /* 0x004fd000078e3cff */
        /* <DEDUP_REMOVED lines=13> */
[----:B------:R-:W-:Y:S02]  /*0910*/  @P0 LOP3.LUT R6, R6, R29, RZ, 0x3c, !PT ;  /* 0x0000001d06060212 */ /* 0x000fe400078e3cff */
[----:B--2---:R-:W-:Y:S02]  /*0920*/  @P0 LOP3.LUT R7, R7, R26, RZ, 0x3c, !PT ;  /* 0x0000001a07070212 */ /* 0x004fe400078e3cff */
[----:B---3--:R-:W-:Y:S02]  /*0930*/  @P0 LOP3.LUT R9, R9, R24, RZ, 0x3c, !PT ;  /* 0x0000001809090212 */ /* 0x008fe400078e3cff */
[----:B----4-:R-:W-:Y:S02]  /*0940*/  @P0 LOP3.LUT R8, R8, R25, RZ, 0x3c, !PT ;  /* 0x0000001908080212 */ /* 0x010fe400078e3cff */
[----:B------:R-:W-:-:S13]  /*0950*/  R2P PR, R27.B1, 0x7f ;  /* 0x0000007f1b007804 */ /* 0x000fda0000001000 */
[----:B------:R-:W2:Y:S04]  /*0960*/  @P0 LDG.E R24, desc[UR4][R14.64+0xa0] ;  /* 0x0000a0040e180981 */ /* 0x000ea8000c1e1900 */
[----:B------:R-:W3:Y:S04]  /*0970*/  @P0 LDG.E R25, desc[UR4][R14.64+0xa4] ;  /* 0x0000a4040e190981 */ /* 0x000ee8000c1e1900 */
[----:B------:R-:W4:Y:S04]  /*0980*/  @P0 LDG.E R26, desc[UR4][R14.64+0xb0] ;  /* 0x0000b0040e1a0981 */ /* 0x000f28000c1e1900 */
[----:B------:R-:W4:Y:S04]  /*0990*/  @P0 LDG.E R29, desc[UR4][R14.64+0xac] ;  /* 0x0000ac040e1d0981 */ /* 0x000f28000c1e1900 */
[----:B------:R-:W4:Y:S01]  /*09a0*/  @P3 LDG.E R28, desc[UR4][R14.64+0xdc] ;  /* 0x0000dc040e1c3981 */ /* 0x000f22000c1e1900 */
[----:B--2---:R-:W-:-:S03]  /*09b0*/  @P0 LOP3.LUT R5, R5, R24, RZ, 0x3c, !PT ;  /* 0x0000001805050212 */ /* 0x004fc600078e3cff */
[----:B------:R-:W2:Y:S01]  /*09c0*/  @P0 LDG.E R24, desc[UR4][R14.64+0xa8] ;  /* 0x0000a8040e180981 */ /* 0x000ea2000c1e1900 */
[----:B---3--:R-:W-:-:S03]  /*09d0*/  @P0 LOP3.LUT R8, R8, R25, RZ, 0x3c, !PT ;  /* 0x0000001908080212 */ /* 0x008fc600078e3cff */
[----:B------:R-:W3:Y:S01]  /*09e0*/  @P1 LDG.E R25, desc[UR4][R14.64+0xb8] ;  /* 0x0000b8040e191981 */ /* 0x000ee2000c1e1900 */
[----:B----4-:R-:W-:-:S03]  /*09f0*/  @P0 LOP3.LUT R7, R7, R26, RZ, 0x3c, !PT ;  /* 0x0000001a07070212 */ /* 0x010fc600078e3cff */
        /* <DEDUP_REMOVED lines=9> */
[----:B------:R-:W-:-:S04]  /*0a90*/  @P0 LOP3.LUT R6, R6, R29, RZ, 0x3c, !PT ;  /* 0x0000001d06060212 */ /* 0x000fc800078e3cff */
[----:B---3--:R-:W-:Y:S02]  /*0aa0*/  @P1 LOP3.LUT R6, R6, R25, RZ, 0x3c, !PT ;  /* 0x0000001906061212 */ /* 0x008fe400078e3cff */
[----:B----4-:R-:W-:Y:S01]  /*0ab0*/  @P2 LOP3.LUT R5, R5, R26, RZ, 0x3c, !PT ;  /* 0x0000001a05052212 */ /* 0x010fe200078e3cff */
[----:B------:R-:W3:Y:S04]  /*0ac0*/  @P2 LDG.E R25, desc[UR4][R14.64+0xd4] ;  /* 0x0000d4040e192981 */ /* 0x000ee8000c1e1900 */
[----:B------:R-:W4:Y:S01]  /*0ad0*/  @P2 LDG.E R26, desc[UR4][R14.64+0xd8] ;  /* 0x0000d8040e1a2981 */ /* 0x000f22000c1e1900 */
[----:B--2---:R-:W-:-:S03]  /*0ae0*/  @P1 LOP3.LUT R7, R7, R24, RZ, 0x3c, !PT ;  /* 0x0000001807071212 */ /* 0x004fc600078e3cff */
[----:B------:R-:W2:Y:S01]  /*0af0*/  @P2 LDG.E R24, desc[UR4][R14.64+0xd0] ;  /* 0x0000d0040e182981 */ /* 0x000ea2000c1e1900 */
[----:B------:R-:W-:-:S03]  /*0b00*/  LOP3.LUT P0, RZ, R27, 0x8000, RZ, 0xc0, !PT ;  /* 0x000080001bff7812 */ /* 0x000fc6000780c0ff */
[----:B------:R-:W2:Y:S01]  /*0b10*/  @P2 LDG.E R27, desc[UR4][R14.64+0xcc] ;  /* 0x0000cc040e1b2981 */ /* 0x000ea2000c1e1900 */
[----:B---3--:R-:W-:-:S03]  /*0b20*/  @P2 LOP3.LUT R6, R6, R25, RZ, 0x3c, !PT ;  /* 0x0000001906062212 */ /* 0x008fc600078e3cff */
[----:B------:R-:W3:Y:S01]  /*0b30*/  @P3 LDG.E R25, desc[UR4][R14.64+0xe0] ;  /* 0x0000e0040e193981 */ /* 0x000ee2000c1e1900 */
[----:B----4-:R-:W-:-:S03]  /*0b40*/  @P2 LOP3.LUT R7, R7, R26, RZ, 0x3c, !PT ;  /* 0x0000001a07072212 */ /* 0x010fc600078e3cff */
[----:B------:R-:W4:Y:S01]  /*0b50*/  @P3 LDG.E R26, desc[UR4][R14.64+0xec] ;  /* 0x0000ec040e1a3981 */ /* 0x000f22000c1e1900 */
[----:B--2---:R-:W-:-:S03]  /*0b60*/  @P2 LOP3.LUT R9, R9, R24, RZ, 0x3c, !PT ;  /* 0x0000001809092212 */ /* 0x004fc600078e3cff */
[----:B------:R-:W2:Y:S01]  /*0b70*/  @P3 LDG.E R24, desc[UR4][R14.64+0xe4] ;  /* 0x0000e4040e183981 */ /* 0x000ea2000c1e1900 */
[----:B------:R-:W-:Y:S02]  /*0b80*/  @P2 LOP3.LUT R8, R8, R27, RZ, 0x3c, !PT ;  /* 0x0000001b08082212 */ /* 0x000fe400078e3cff */
[----:B------:R-:W-:Y:S01]  /*0b90*/  @P3 LOP3.LUT R5, R5, R28, RZ, 0x3c, !PT ;  /* 0x0000001c05053212 */ /* 0x000fe200078e3cff */
[----:B------:R-:W2:Y:S01]  /*0ba0*/  @P3 LDG.E R27, desc[UR4][R14.64+0xe8] ;  /* 0x0000e8040e1b3981 */ /* 0x000ea2000c1e1900 */
[----:B---3--:R-:W-:-:S03]  /*0bb0*/  @P3 LOP3.LUT R8, R8, R25, RZ, 0x3c, !PT ;  /* 0x0000001908083212 */ /* 0x008fc600078e3cff */
[----:B------:R-:W3:Y:S01]  /*0bc0*/  @P4 LDG.E R25, desc[UR4][R14.64+0xf4] ;  /* 0x0000f4040e194981 */ /* 0x000ee2000c1e1900 */
[----:B----4-:R-:W-:-:S03]  /*0bd0*/  @P3 LOP3.LUT R7, R7, R26, RZ, 0x3c, !PT ;  /* 0x0000001a07073212 */ /* 0x010fc600078e3cff */
        /* <DEDUP_REMOVED lines=10> */
[----:B------:R-:W-:-:S03]  /*0c80*/  @P3 LOP3.LUT R6, R6, R27, RZ, 0x3c, !PT ;  /* 0x0000001b06063212 */ /* 0x000fc600078e3cff */
        /* <DEDUP_REMOVED lines=23> */
[----:B------:R-:W-:Y:S01]  /*0e00*/  VIADD R23, R23, 0x10 ;  /* 0x0000001017177836 */ /* 0x000fe20000000000 */
[----:B--2---:R-:W-:Y:S02]  /*0e10*/  @P6 LOP3.LUT R9, R9, R24, RZ, 0x3c, !PT ;  /* 0x0000001809096212 */ /* 0x004fe400078e3cff */
[----:B------:R-:W2:Y:S02]  /*0e20*/  @P0 LDG.E R24, desc[UR4][R14.64+0x134] ;  /* 0x000134040e180981 */ /* 0x000ea4000c1e1900 */
[----:B------:R-:W-:-:S02]  /*0e30*/  ISETP.NE.AND P1, PT, R23, 0x20, PT ;  /* 0x000000201700780c */ /* 0x000fc40003f25270 */
[----:B------:R-:W-:Y:S02]  /*0e40*/  @P0 LOP3.LUT R5, R5, R28, RZ, 0x3c, !PT ;  /* 0x0000001c05050212 */ /* 0x000fe400078e3cff */
[----:B---3--:R-:W-:Y:S02]  /*0e50*/  @P0 LOP3.LUT R6, R6, R27, RZ, 0x3c, !PT ;  /* 0x0000001b06060212 */ /* 0x008fe400078e3cff */
[----:B----4-:R-:W-:Y:S02]  /*0e60*/  @P0 LOP3.LUT R8, R8, R25, RZ, 0x3c, !PT ;  /* 0x0000001908080212 */ /* 0x010fe400078e3cff */
[----:B------:R-:W-:Y:S02]  /*0e70*/  @P0 LOP3.LUT R7, R7, R26, RZ, 0x3c, !PT ;  /* 0x0000001a07070212 */ /* 0x000fe400078e3cff */
[----:B--2---:R-:W-:-:S03]  /*0e80*/  @P0 LOP3.LUT R9, R9, R24, RZ, 0x3c, !PT ;  /* 0x0000001809090212 */ /* 0x004fc600078e3cff */
[----:B------:R-:W-:Y:S05]  /*0e90*/  @P1 BRA `(.L_x_38) ;  /* 0xfffffff4004c1947 */ /* 0x000fea000383ffff */
[----:B------:R-:W-:-:S05]  /*0ea0*/  VIADD R21, R21, 0x1 ;  /* 0x0000000115157836 */ /* 0x000fca0000000000 */
[----:B------:R-:W-:-:S13]  /*0eb0*/  ISETP.NE.AND P0, PT, R21, 0x5, PT ;  /* 0x000000051500780c */ /* 0x000fda0003f05270 */
[----:B------:R-:W-:Y:S05]  /*0ec0*/  @P0 BRA `(.L_x_39) ;  /* 0xfffffff400300947 */ /* 0x000fea000383ffff */
[----:B------:R0:W-:Y:S01]  /*0ed0*/  STG.E desc[UR4][R10.64+0x4], R5 ;  /* 0x000004050a007986 */ /* 0x0001e2000c101904 */
[----:B------:R-:W-:-:S03]  /*0ee0*/  VIADD R19, R19, 0x1 ;  /* 0x0000000113137836 */ /* 0x000fc60000000000 */
[----:B------:R0:W-:Y:S02]  /*0ef0*/  STG.E.64 desc[UR4][R10.64+0x8], R8 ;  /* 0x000008080a007986 */ /* 0x0001e4000c101b04 */
[----:B------:R-:W-:Y:S02]  /*0f00*/  ISETP.GE.U32.AND P0, PT, R19, R18, PT ;  /* 0x000000121300720c */ /* 0x000fe40003f06070 */
[----:B------:R0:W-:Y:S11]  /*0f10*/  STG.E.64 desc[UR4][R10.64+0x10], R6 ;  /* 0x000010060a007986 */ /* 0x0001f6000c101b04 */
[----:B------:R-:W-:Y:S05]  /*0f20*/  @!P0 BRA `(.L_x_40) ;  /* 0xfffffff400088947 */ /* 0x000fea000383ffff */
.L_x_37:
[----:B------:R-:W-:Y:S05]  /*0f30*/  BSYNC.RECONVERGENT B1 ;  /* 0x0000000000017941 */ /* 0x000fea0003800200 */
.L_x_36:
[----:B------:R-:W-:Y:S01]  /*0f40*/  ISETP.GT.U32.AND P0, PT, R16, 0x3, PT ;  /* 0x000000031000780c */ /* 0x000fe20003f04070 */
[----:B------:R-:W-:Y:S01]  /*0f50*/  VIADD R4, R4, 0x1 ;  /* 0x0000000104047836 */ /* 0x000fe20000000000 */
[--C-:B------:R-:W-:Y:S02]  /*0f60*/  SHF.R.U64 R16, R16, 0x2, R17.reuse ;  /* 0x0000000210107819 */ /* 0x100fe40000001211 */
[----:B------:R-:W-:Y:S02]  /*0f70*/  ISETP.GT.U32.AND.EX P0, PT, R17, RZ, PT, P0 ;  /* 0x000000ff1100720c */ /* 0x000fe40003f04100 */
[----:B------:R-:W-:-:S11]  /*0f80*/  SHF.R.U32.HI R17, RZ, 0x2, R17 ;  /* 0x00000002ff117819 */ /* 0x000fd60000011611 */
[----:B------:R-:W-:Y:S05]  /*0f90*/  @P0 BRA `(.L_x_41) ;  /* 0xfffffff000cc0947 */ /* 0x000fea000383ffff */
.L_x_35:
[----:B------:R-:W-:Y:S05]  /*0fa0*/  BSYNC.RECONVERGENT B0 ;  /* 0x0000000000007941 */ /* 0x000fea0003800200 */
.L_x_34:
[----:B------:R-:W1:Y:S01]  /*0fb0*/  LDCU UR6, c[0x0][0x390] ;  /* 0x00007200ff0677ac */ /* 0x000e620008000800 */
[----:B------:R-:W-:Y:S01]  /*0fc0*/  SHF.R.U32.HI R2, RZ, 0x2, R5 ;  /* 0x00000002ff027819 */ /* 0x000fe20000011605 */
[----:B------:R-:W-:Y:S01]  /*0fd0*/  IMAD.MOV.U32 R16, RZ, RZ, R9 ;  /* 0x000000ffff107224 */ /* 0x000fe200078e0009 */
[----:B------:R-:W-:Y:S01]  /*0fe0*/  STG.E.64 desc[UR4][R10.64+0x18], RZ ;  /* 0x000018ff0a007986 */ /* 0x000fe2000c101b04 */
[----:B------:R-:W-:Y:S01]  /*0ff0*/  IMAD.MOV.U32 R17, RZ, RZ, R6 ;  /* 0x000000ffff117224 */ /* 0x000fe200078e0006 */
[----:B------:R-:W-:Y:S01]  /*1000*/  LOP3.LUT R2, R2, R5, RZ, 0x3c, !PT ;  /* 0x0000000502027212 */ /* 0x000fe200078e3cff */
[----:B0-----:R-:W-:Y:S01]  /*1010*/  IMAD.SHL.U32 R5, R7, 0x10, RZ ;  /* 0x0000001007057824 */ /* 0x001fe200078e00ff */
[----:B------:R-:W-:Y:S03]  /*1020*/  STG.E desc[UR4][R10.64+0x20], RZ ;  /* 0x000020ff0a007986 */ /* 0x000fe6000c101904 */
[C---:B------:R-:W-:Y:S01]  /*1030*/  IMAD.SHL.U32 R4, R2.reuse, 0x2, RZ ;  /* 0x0000000202047824 */ /* 0x040fe200078e00ff */
[----:B------:R-:W-:Y:S04]  /*1040*/  STG.E.64 desc[UR4][R10.64+0x8], R16 ;  /* 0x000008100a007986 */ /* 0x000fe8000c101b04 */
[----:B------:R-:W-:Y:S01]  /*1050*/  LOP3.LUT R2, R2, R4, R5, 0x96, !PT ;  /* 0x0000000402027212 */ /* 0x000fe200078e9605 */
[----:B------:R-:W-:Y:S01]  /*1060*/  VIADD R4, R0, 0x6a788e ;  /* 0x006a788e00047836 */ /* 0x000fe20000000000 */
[----:B------:R-:W-:Y:S01]  /*1070*/  STG.E.64 desc[UR4][R10.64+0x28], RZ ;  /* 0x000028ff0a007986 */ /* 0x000fe2000c101b04 */
[----:B-1----:R-:W0:Y:S01]  /*1080*/  I2F.U32.RP R14, UR6 ;  /* 0x00000006000e7d06 */ /* 0x002e220008209000 */
[----:B------:R-:W-:-:S07]  /*1090*/  ISETP.NE.U32.AND P1, PT, RZ, UR6, PT ;  /* 0x00000006ff007c0c */ /* 0x000fce000bf25070 */
[----:B0-----:R-:W0:Y:S02]  /*10a0*/  MUFU.RCP R14, R14 ;  /* 0x0000000e000e7308 */ /* 0x001e240000001000 */
[----:B0-----:R-:W-:Y:S02]  /*10b0*/  VIADD R3, R14, 0xffffffe ;  /* 0x0ffffffe0e037836 */ /* 0x001fe40000000000 */
[----:B------:R-:W-:-:S04]  /*10c0*/  IMAD.MOV.U32 R14, RZ, RZ, R7 ;  /* 0x000000ffff0e7224 */ /* 0x000fc800078e0007 */
[----:B------:R-:W0:Y:S02]  /*10d0*/  F2I.FTZ.U32.TRUNC.NTZ R3, R3 ;  /* 0x0000000300037305 */ /* 0x000e24000021f000 */
[----:B0-----:R-:W-:-:S04]  /*10e0*/  IMAD.MOV R15, RZ, RZ, -R3 ;  /* 0x000000ffff0f7224 */ /* 0x001fc800078e0a03 */
[----:B------:R-:W-:Y:S01]  /*10f0*/  IMAD R5, R15, UR6, RZ ;  /* 0x000000060f057c24 */ /* 0x000fe2000f8e02ff */
[----:B------:R-:W-:Y:S01]  /*1100*/  LOP3.LUT R15, R2, R7, RZ, 0x3c, !PT ;  /* 0x00000007020f7212 */ /* 0x000fe200078e3cff */
[----:B------:R-:W-:-:S04]  /*1110*/  IMAD.MOV.U32 R2, RZ, RZ, RZ ;  /* 0x000000ffff027224 */ /* 0x000fc800078e00ff */
[----:B------:R-:W-:Y:S01]  /*1120*/  IMAD.HI.U32 R3, R3, R5, R2 ;  /* 0x0000000503037227 */ /* 0x000fe200078e0002 */
[----:B------:R-:W-:Y:S03]  /*1130*/  STG.E.64 desc[UR4][R10.64+0x10], R14 ;  /* 0x0000100e0a007986 */ /* 0x000fe6000c101b04 */
[----:B------:R-:W-:Y:S02]  /*1140*/  IMAD.IADD R0, R15, 0x1, R4 ;  /* 0x000000010f007824 */ /* 0x000fe400078e0204 */
[----:B------:R-:W-:Y:S02]  /*1150*/  IMAD.MOV.U32 R5, RZ, RZ, R8 ;  /* 0x000000ffff057224 */ /* 0x000fe400078e0008 */
[----:B------:R-:W-:-:S03]  /*1160*/  IMAD.HI.U32 R3, R3, R0, RZ ;  /* 0x0000000003037227 */ /* 0x000fc600078e00ff */
[----:B------:R-:W-:Y:S01]  /*1170*/  STG.E.64 desc[UR4][R10.64], R4 ;  /* 0x000000040a007986 */ /* 0x000fe2000c101b04 */
[----:B------:R-:W-:-:S04]  /*1180*/  IMAD.MOV R3, RZ, RZ, -R3 ;  /* 0x000000ffff037224 */ /* 0x000fc800078e0a03 */
[----:B------:R-:W-:-:S05]  /*1190*/  IMAD R0, R3, UR6, R0 ;  /* 0x0000000603007c24 */ /* 0x000fca000f8e0200 */
[----:B------:R-:W-:-:S13]  /*11a0*/  ISETP.GE.U32.AND P0, PT, R0, UR6, PT ;  /* 0x0000000600007c0c */ /* 0x000fda000bf06070 */
[----:B------:R-:W-:-:S05]  /*11b0*/  @P0 VIADD R0, R0, -UR6 ;  /* 0x8000000600000c36 */ /* 0x000fca0008000000 */
[----:B------:R-:W-:-:S13]  /*11c0*/  ISETP.GE.U32.AND P0, PT, R0, UR6, PT ;  /* 0x0000000600007c0c */ /* 0x000fda000bf06070 */
[----:B------:R-:W-:Y:S01]  /*11d0*/  @P0 VIADD R0, R0, -UR6 ;  /* 0x8000000600000c36 */ /* 0x000fe20008000000 */
[----:B------:R-:W-:-:S05]  /*11e0*/  @!P1 LOP3.LUT R0, RZ, UR6, RZ, 0x33, !PT ;  /* 0x00000006ff009c12 */ /* 0x000fca000f8e33ff */
[----:B------:R-:W-:-:S05]  /*11f0*/  VIADD R3, R0, 0x1 ;  /* 0x0000000100037836 */ /* 0x000fca0000000000 */
[----:B------:R-:W-:Y:S01]  /*1200*/  STG.E desc[UR4][R12.64], R3 ;  /* 0x000000030c007986 */ /* 0x000fe2000c101904 */
[----:B------:R-:W-:Y:S05]  /*1210*/  EXIT ;  /* 0x000000000000794d */ /* 0x000fea0003800000 */
.L_x_42:
        /* <DEDUP_REMOVED lines=14> */
.L_x_49:


//--------------------- .nv.global.init           --------------------------
	.section	.nv.global.init,"aw",@progbits
	.align	4
.nv.global.init:
	.type		mrg32k3aM1SubSeq,@object
	.size		mrg32k3aM1SubSeq,(mrg32k3aM2SubSeq - mrg32k3aM1SubSeq)
mrg32k3aM1SubSeq:
        /*0000*/ 	.byte	0x0b, 0xcc, 0xee, 0x04, 0x73, 0x29, 0x8b, 0x6f, 0xf6, 0x53, 0x03, 0xf6, 0x23, 0xf6, 0xea, 0xda
        /* <DEDUP_REMOVED lines=125> */
	.type		mrg32k3aM2SubSeq,@object
	.size		mrg32k3aM2SubSeq,(mrg32k3aM1 - mrg32k3aM2SubSeq)
mrg32k3aM2SubSeq:
        /* <DEDUP_REMOVED lines=126> */
	.type		mrg32k3aM1,@object
	.size		mrg32k3aM1,(mrg32k3aM1Seq - mrg32k3aM1)
mrg32k3aM1:
        /* <DEDUP_REMOVED lines=144> */
	.type		mrg32k3aM1Seq,@object
	.size		mrg32k3aM1Seq,(mrg32k3aM2 - mrg32k3aM1Seq)
mrg32k3aM1Seq:
        /* <DEDUP_REMOVED lines=144> */
	.type		mrg32k3aM2,@object
	.size		mrg32k3aM2,(mrg32k3aM2Seq - mrg32k3aM2)
mrg32k3aM2:
        /* <DEDUP_REMOVED lines=144> */
	.type		mrg32k3aM2Seq,@object
	.size		mrg32k3aM2Seq,(precalc_xorwow_matrix - mrg32k3aM2Seq)
mrg32k3aM2Seq:
        /* <DEDUP_REMOVED lines=144> */
	.type		precalc_xorwow_matrix,@object
	.size		precalc_xorwow_matrix,(precalc_xorwow_offset_matrix - precalc_xorwow_matrix)
precalc_xorwow_matrix:
        /* <DEDUP_REMOVED lines=6400> */
	.type		precalc_xorwow_offset_matrix,@object
	.size		precalc_xorwow_offset_matrix,(.L_1 - precalc_xorwow_offset_matrix)
precalc_xorwow_offset_matrix:
        /* <DEDUP_REMOVED lines=6400> */
.L_1:


//--------------------- .nv.shared.reserved.0     --------------------------
	.section	.nv.shared.reserved.0,"aw",@nobits
	.weak		__nv_reservedSMEM_offset_0_alias
	.size		__nv_reservedSMEM_offset_0_alias, 0, 64
	.other		__nv_reservedSMEM_offset_0_alias,@"STO_CUDA_RESERVED_SHARED STV_DEFAULT"
__nv_reservedSMEM_offset_0_alias:
	.zero		0
	.zero		64


//--------------------- .nv.global                --------------------------
	.section	.nv.global,"aw",@nobits
	.align	4
.nv.global:
	.type		posicionesCero,@object
	.size		posicionesCero,(.L_9 - posicionesCero)
posicionesCero:
	.zero		4
.L_9:


//--------------------- .nv.constant0._Z12ponerPowerupPiiiiii --------------------------
	.section	.nv.constant0._Z12ponerPowerupPiiiiii,"a",@progbits
	.sectionflags	@""
	.align	4
.nv.constant0._Z12ponerPowerupPiiiiii:
	.zero		924


//--------------------- .nv.constant0._Z16dejarCaerBloquesPiii --------------------------
	.section	.nv.constant0._Z16dejarCaerBloquesPiii,"a",@progbits
	.sectionflags	@""
	.align	4
.nv.constant0._Z16dejarCaerBloquesPiii:
	.zero		912


//--------------------- .nv.constant0._Z10activarTNTPiiiii --------------------------
	.section	.nv.constant0._Z10activarTNTPiiiii,"a",@progbits
	.sectionflags	@""
	.align	4
.nv.constant0._Z10activarTNTPiiiii:
	.zero		920


//--------------------- .nv.constant0._Z19activarRompecabezasPiiiiii --------------------------
	.section	.nv.constant0._Z19activarRompecabezasPiiiiii,"a",@progbits
	.sectionflags	@""
	.align	4
.nv.constant0._Z19activarRompecabezasPiiiiii:
	.zero		924


//--------------------- .nv.constant0._Z12activarBombaPiibii --------------------------
	.section	.nv.constant0._Z12activarBombaPiibii,"a",@progbits
	.sectionflags	@""
	.align	4
.nv.constant0._Z12activarBombaPiibii:
	.zero		920


//--------------------- .nv.constant0._Z15eliminarBloquesPiiiii --------------------------
	.section	.nv.constant0._Z15eliminarBloquesPiiiii,"a",@progbits
	.sectionflags	@""
	.align	4
.nv.constant0._Z15eliminarBloquesPiiiii:
	.zero		920


//--------------------- .nv.constant0._Z15rellenarTableroPiiiiP17curandStateXORWOWi --------------------------
	.section	.nv.constant0._Z15rellenarTableroPiiiiP17curandStateXORWOWi,"a",@progbits
	.sectionflags	@""
	.align	4
.nv.constant0._Z15rellenarTableroPiiiiP17curandStateXORWOWi:
	.zero		932


//--------------------- SYMBOLS --------------------------

	.type		.nv.reservedSmem.offset0,@object
	.size		.nv.reservedSmem.offset0,0x4
